//
// Generated by NVIDIA NVVM Compiler
//
// Compiler Build ID: CL-36424714
// Cuda compilation tools, release 13.0, V13.0.88
// Based on NVVM 20.0.0
//

.version 9.0
.target sm_100
.address_size 64

	// .globl	_Z7phase_1Piii
// share_target has been demoted
// from_same_row has been demoted
// from_same_col has been demoted
.shared .align 4 .b8 to[16384];
.shared .align 4 .b8 from[16384];

.visible .entry _Z7phase_1Piii(
	.param .u64 .ptr .align 1 _Z7phase_1Piii_param_0,
	.param .u32 _Z7phase_1Piii_param_1,
	.param .u32 _Z7phase_1Piii_param_2
)
{
	.reg .pred 	%p<2>;
	.reg .b32 	%r<52>;
	.reg .b64 	%rd<5>;
	// demoted variable
	.shared .align 4 .b8 share_target[16384];
	ld.param.u64 	%rd2, [_Z7phase_1Piii_param_0];
	ld.param.u32 	%r9, [_Z7phase_1Piii_param_1];
	ld.param.u32 	%r10, [_Z7phase_1Piii_param_2];
	cvta.to.global.u64 	%rd3, %rd2;
	mov.u32 	%r11, %tid.y;
	mov.u32 	%r12, %tid.x;
	shl.b32 	%r13, %r12, 2;
	shl.b32 	%r14, %r10, 6;
	add.s32 	%r15, %r14, %r11;
	add.s32 	%r16, %r14, %r13;
	mad.lo.s32 	%r17, %r15, %r9, %r16;
	shl.b32 	%r18, %r11, 8;
	mov.u32 	%r19, share_target;
	add.s32 	%r50, %r19, %r18;
	mul.wide.s32 	%rd4, %r17, 4;
	add.s64 	%rd1, %rd3, %rd4;
	ld.global.u32 	%r20, [%rd1];
	shl.b32 	%r21, %r12, 4;
	add.s32 	%r2, %r50, %r21;
	st.shared.u32 	[%r2], %r20;
	ld.global.u32 	%r22, [%rd1+4];
	st.shared.u32 	[%r2+4], %r22;
	ld.global.u32 	%r23, [%rd1+8];
	st.shared.u32 	[%r2+8], %r23;
	ld.global.u32 	%r24, [%rd1+12];
	st.shared.u32 	[%r2+12], %r24;
	bar.sync 	0;
	add.s32 	%r3, %r19, %r21;
	mov.b32 	%r51, 8;
$L__BB0_1:
	ld.shared.u32 	%r25, [%r2];
	ld.shared.u32 	%r26, [%r50];
	add.s32 	%r27, %r3, %r51;
	ld.shared.u32 	%r28, [%r27+-8];
	add.s32 	%r29, %r28, %r26;
	min.s32 	%r30, %r25, %r29;
	st.shared.u32 	[%r2], %r30;
	ld.shared.u32 	%r31, [%r2+4];
	ld.shared.u32 	%r32, [%r50];
	ld.shared.u32 	%r33, [%r27+-4];
	add.s32 	%r34, %r33, %r32;
	min.s32 	%r35, %r31, %r34;
	st.shared.u32 	[%r2+4], %r35;
	ld.shared.u32 	%r36, [%r2+8];
	ld.shared.u32 	%r37, [%r50];
	ld.shared.u32 	%r38, [%r27];
	add.s32 	%r39, %r38, %r37;
	min.s32 	%r40, %r36, %r39;
	st.shared.u32 	[%r2+8], %r40;
	ld.shared.u32 	%r41, [%r2+12];
	ld.shared.u32 	%r42, [%r50];
	ld.shared.u32 	%r43, [%r27+4];
	add.s32 	%r44, %r43, %r42;
	min.s32 	%r45, %r41, %r44;
	st.shared.u32 	[%r2+12], %r45;
	bar.sync 	0;
	add.s32 	%r51, %r51, 256;
	add.s32 	%r50, %r50, 4;
	setp.ne.s32 	%p1, %r51, 16392;
	@%p1 bra 	$L__BB0_1;
	ld.shared.u32 	%r46, [%r2];
	st.global.u32 	[%rd1], %r46;
	ld.shared.u32 	%r47, [%r2+4];
	st.global.u32 	[%rd1+4], %r47;
	ld.shared.u32 	%r48, [%r2+8];
	st.global.u32 	[%rd1+8], %r48;
	ld.shared.u32 	%r49, [%r2+12];
	st.global.u32 	[%rd1+12], %r49;
	ret;

}
	// .globl	_Z12phase_2_fusePiii
.visible .entry _Z12phase_2_fusePiii(
	.param .u64 .ptr .align 1 _Z12phase_2_fusePiii_param_0,
	.param .u32 _Z12phase_2_fusePiii_param_1,
	.param .u32 _Z12phase_2_fusePiii_param_2
)
{
	.reg .pred 	%p<3>;
	.reg .b32 	%r<102>;
	.reg .b64 	%rd<9>;
	// demoted variable
	.shared .align 4 .b8 from_same_row[16384];
	// demoted variable
	.shared .align 4 .b8 from_same_col[16384];
	ld.param.u64 	%rd3, [_Z12phase_2_fusePiii_param_0];
	ld.param.u32 	%r16, [_Z12phase_2_fusePiii_param_1];
	ld.param.u32 	%r17, [_Z12phase_2_fusePiii_param_2];
	mov.u32 	%r1, %ctaid.x;
	setp.eq.s32 	%p1, %r17, %r1;
	@%p1 bra 	$L__BB1_4;
	cvta.to.global.u64 	%rd4, %rd3;
	mov.u32 	%r19, %tid.y;
	mov.u32 	%r20, %tid.x;
	shl.b32 	%r21, %r20, 2;
	shl.b32 	%r22, %r17, 6;
	add.s32 	%r23, %r22, %r19;
	mul.lo.s32 	%r24, %r23, %r16;
	shl.b32 	%r25, %r1, 6;
	add.s32 	%r26, %r25, %r21;
	add.s32 	%r27, %r26, %r24;
	add.s32 	%r28, %r25, %r19;
	add.s32 	%r29, %r22, %r21;
	mad.lo.s32 	%r30, %r16, %r28, %r29;
	add.s32 	%r31, %r24, %r29;
	shl.b32 	%r32, %r19, 8;
	mov.u32 	%r33, to;
	add.s32 	%r100, %r33, %r32;
	mov.u32 	%r34, from_same_col;
	add.s32 	%r99, %r34, %r32;
	mov.u32 	%r35, from_same_row;
	add.s32 	%r36, %r35, %r32;
	mul.wide.s32 	%rd5, %r27, 4;
	add.s64 	%rd1, %rd4, %rd5;
	ld.global.u32 	%r37, [%rd1];
	shl.b32 	%r38, %r20, 4;
	add.s32 	%r4, %r36, %r38;
	st.shared.u32 	[%r4], %r37;
	mul.wide.s32 	%rd6, %r30, 4;
	add.s64 	%rd2, %rd4, %rd6;
	ld.global.u32 	%r39, [%rd2];
	add.s32 	%r5, %r99, %r38;
	st.shared.u32 	[%r5], %r39;
	mul.wide.s32 	%rd7, %r31, 4;
	add.s64 	%rd8, %rd4, %rd7;
	ld.global.u32 	%r40, [%rd8];
	add.s32 	%r41, %r100, %r38;
	st.shared.u32 	[%r41], %r40;
	ld.global.u32 	%r42, [%rd1+4];
	st.shared.u32 	[%r4+4], %r42;
	ld.global.u32 	%r43, [%rd2+4];
	st.shared.u32 	[%r5+4], %r43;
	ld.global.u32 	%r44, [%rd8+4];
	st.shared.u32 	[%r41+4], %r44;
	ld.global.u32 	%r45, [%rd1+8];
	st.shared.u32 	[%r4+8], %r45;
	ld.global.u32 	%r46, [%rd2+8];
	st.shared.u32 	[%r5+8], %r46;
	ld.global.u32 	%r47, [%rd8+8];
	st.shared.u32 	[%r41+8], %r47;
	ld.global.u32 	%r48, [%rd1+12];
	st.shared.u32 	[%r4+12], %r48;
	ld.global.u32 	%r49, [%rd2+12];
	st.shared.u32 	[%r5+12], %r49;
	ld.global.u32 	%r50, [%rd8+12];
	st.shared.u32 	[%r41+12], %r50;
	bar.sync 	0;
	add.s32 	%r6, %r33, %r38;
	add.s32 	%r51, %r38, %r35;
	add.s32 	%r98, %r51, 8;
	mov.b32 	%r101, 8;
$L__BB1_2:
	ld.shared.u32 	%r52, [%r100];
	ld.shared.u32 	%r53, [%r4];
	ld.shared.u32 	%r54, [%r98+-8];
	add.s32 	%r55, %r54, %r52;
	min.s32 	%r56, %r53, %r55;
	st.shared.u32 	[%r4], %r56;
	ld.shared.u32 	%r57, [%r5];
	ld.shared.u32 	%r58, [%r99];
	add.s32 	%r59, %r6, %r101;
	ld.shared.u32 	%r60, [%r59+-8];
	add.s32 	%r61, %r60, %r58;
	min.s32 	%r62, %r57, %r61;
	st.shared.u32 	[%r5], %r62;
	ld.shared.u32 	%r63, [%r4+4];
	ld.shared.u32 	%r64, [%r98+-4];
	add.s32 	%r65, %r64, %r52;
	min.s32 	%r66, %r63, %r65;
	st.shared.u32 	[%r4+4], %r66;
	ld.shared.u32 	%r67, [%r5+4];
	ld.shared.u32 	%r68, [%r99];
	ld.shared.u32 	%r69, [%r59+-4];
	add.s32 	%r70, %r69, %r68;
	min.s32 	%r71, %r67, %r70;
	st.shared.u32 	[%r5+4], %r71;
	ld.shared.u32 	%r72, [%r4+8];
	ld.shared.u32 	%r73, [%r98];
	add.s32 	%r74, %r73, %r52;
	min.s32 	%r75, %r72, %r74;
	st.shared.u32 	[%r4+8], %r75;
	ld.shared.u32 	%r76, [%r5+8];
	ld.shared.u32 	%r77, [%r99];
	ld.shared.u32 	%r78, [%r59];
	add.s32 	%r79, %r78, %r77;
	min.s32 	%r80, %r76, %r79;
	st.shared.u32 	[%r5+8], %r80;
	ld.shared.u32 	%r81, [%r4+12];
	ld.shared.u32 	%r82, [%r98+4];
	add.s32 	%r83, %r82, %r52;
	min.s32 	%r84, %r81, %r83;
	st.shared.u32 	[%r4+12], %r84;
	ld.shared.u32 	%r85, [%r5+12];
	ld.shared.u32 	%r86, [%r99];
	ld.shared.u32 	%r87, [%r59+4];
	add.s32 	%r88, %r87, %r86;
	min.s32 	%r89, %r85, %r88;
	st.shared.u32 	[%r5+12], %r89;
	bar.sync 	0;
	add.s32 	%r101, %r101, 256;
	add.s32 	%r100, %r100, 4;
	add.s32 	%r99, %r99, 4;
	add.s32 	%r98, %r98, 256;
	setp.ne.s32 	%p2, %r101, 16392;
	@%p2 bra 	$L__BB1_2;
	ld.shared.u32 	%r90, [%r4];
	st.global.u32 	[%rd1], %r90;
	ld.shared.u32 	%r91, [%r5];
	st.global.u32 	[%rd2], %r91;
	ld.shared.u32 	%r92, [%r4+4];
	st.global.u32 	[%rd1+4], %r92;
	ld.shared.u32 	%r93, [%r5+4];
	st.global.u32 	[%rd2+4], %r93;
	ld.shared.u32 	%r94, [%r4+8];
	st.global.u32 	[%rd1+8], %r94;
	ld.shared.u32 	%r95, [%r5+8];
	st.global.u32 	[%rd2+8], %r95;
	ld.shared.u32 	%r96, [%r4+12];
	st.global.u32 	[%rd1+12], %r96;
	ld.shared.u32 	%r97, [%r5+12];
	st.global.u32 	[%rd2+12], %r97;
$L__BB1_4:
	ret;

}
	// .globl	_Z16phase_2_same_rowPiii
.visible .entry _Z16phase_2_same_rowPiii(
	.param .u64 .ptr .align 1 _Z16phase_2_same_rowPiii_param_0,
	.param .u32 _Z16phase_2_same_rowPiii_param_1,
	.param .u32 _Z16phase_2_same_rowPiii_param_2
)
{
	.reg .pred 	%p<3>;
	.reg .b32 	%r<64>;
	.reg .b64 	%rd<7>;

	ld.param.u64 	%rd2, [_Z16phase_2_same_rowPiii_param_0];
	ld.param.u32 	%r11, [_Z16phase_2_same_rowPiii_param_1];
	ld.param.u32 	%r12, [_Z16phase_2_same_rowPiii_param_2];
	mov.u32 	%r1, %ctaid.x;
	setp.eq.s32 	%p1, %r12, %r1;
	@%p1 bra 	$L__BB2_4;
	cvta.to.global.u64 	%rd3, %rd2;
	mov.u32 	%r14, %tid.y;
	mov.u32 	%r15, %tid.x;
	shl.b32 	%r16, %r15, 2;
	shl.b32 	%r17, %r12, 6;
	add.s32 	%r18, %r17, %r14;
	mul.lo.s32 	%r19, %r18, %r11;
	shl.b32 	%r20, %r1, 6;
	add.s32 	%r21, %r20, %r16;
	add.s32 	%r22, %r21, %r19;
	shl.b32 	%r23, %r14, 8;
	mov.u32 	%r24, from;
	add.s32 	%r25, %r24, %r23;
	add.s32 	%r26, %r17, %r16;
	add.s32 	%r27, %r26, %r19;
	mov.u32 	%r28, to;
	add.s32 	%r62, %r28, %r23;
	mul.wide.s32 	%rd4, %r22, 4;
	add.s64 	%rd1, %rd3, %rd4;
	ld.global.u32 	%r29, [%rd1];
	shl.b32 	%r30, %r15, 4;
	add.s32 	%r3, %r25, %r30;
	st.shared.u32 	[%r3], %r29;
	mul.wide.s32 	%rd5, %r27, 4;
	add.s64 	%rd6, %rd3, %rd5;
	ld.global.u32 	%r31, [%rd6];
	add.s32 	%r32, %r62, %r30;
	st.shared.u32 	[%r32], %r31;
	ld.global.u32 	%r33, [%rd1+4];
	st.shared.u32 	[%r3+4], %r33;
	ld.global.u32 	%r34, [%rd6+4];
	st.shared.u32 	[%r32+4], %r34;
	ld.global.u32 	%r35, [%rd1+8];
	st.shared.u32 	[%r3+8], %r35;
	ld.global.u32 	%r36, [%rd6+8];
	st.shared.u32 	[%r32+8], %r36;
	ld.global.u32 	%r37, [%rd1+12];
	st.shared.u32 	[%r3+12], %r37;
	ld.global.u32 	%r38, [%rd6+12];
	st.shared.u32 	[%r32+12], %r38;
	bar.sync 	0;
	add.s32 	%r39, %r30, %r24;
	add.s32 	%r61, %r39, 8;
	mov.b32 	%r63, 8;
$L__BB2_2:
	ld.shared.u32 	%r40, [%r62];
	ld.shared.u32 	%r41, [%r3];
	ld.shared.u32 	%r42, [%r61+-8];
	add.s32 	%r43, %r42, %r40;
	min.s32 	%r44, %r41, %r43;
	st.shared.u32 	[%r3], %r44;
	ld.shared.u32 	%r45, [%r3+4];
	ld.shared.u32 	%r46, [%r61+-4];
	add.s32 	%r47, %r46, %r40;
	min.s32 	%r48, %r45, %r47;
	st.shared.u32 	[%r3+4], %r48;
	ld.shared.u32 	%r49, [%r3+8];
	ld.shared.u32 	%r50, [%r61];
	add.s32 	%r51, %r50, %r40;
	min.s32 	%r52, %r49, %r51;
	st.shared.u32 	[%r3+8], %r52;
	ld.shared.u32 	%r53, [%r3+12];
	ld.shared.u32 	%r54, [%r61+4];
	add.s32 	%r55, %r54, %r40;
	min.s32 	%r56, %r53, %r55;
	st.shared.u32 	[%r3+12], %r56;
	bar.sync 	0;
	add.s32 	%r63, %r63, 256;
	add.s32 	%r62, %r62, 4;
	add.s32 	%r61, %r61, 256;
	setp.ne.s32 	%p2, %r63, 16392;
	@%p2 bra 	$L__BB2_2;
	ld.shared.u32 	%r57, [%r3];
	st.global.u32 	[%rd1], %r57;
	ld.shared.u32 	%r58, [%r3+4];
	st.global.u32 	[%rd1+4], %r58;
	ld.shared.u32 	%r59, [%r3+8];
	st.global.u32 	[%rd1+8], %r59;
	ld.shared.u32 	%r60, [%r3+12];
	st.global.u32 	[%rd1+12], %r60;
$L__BB2_4:
	ret;

}
	// .globl	_Z16phase_2_same_colPiii
.visible .entry _Z16phase_2_same_colPiii(
	.param .u64 .ptr .align 1 _Z16phase_2_same_colPiii_param_0,
	.param .u32 _Z16phase_2_same_colPiii_param_1,
	.param .u32 _Z16phase_2_same_colPiii_param_2
)
{
	.reg .pred 	%p<3>;
	.reg .b32 	%r<66>;
	.reg .b64 	%rd<7>;

	ld.param.u64 	%rd2, [_Z16phase_2_same_colPiii_param_0];
	ld.param.u32 	%r11, [_Z16phase_2_same_colPiii_param_1];
	ld.param.u32 	%r12, [_Z16phase_2_same_colPiii_param_2];
	mov.u32 	%r1, %ctaid.x;
	setp.eq.s32 	%p1, %r12, %r1;
	@%p1 bra 	$L__BB3_4;
	cvta.to.global.u64 	%rd3, %rd2;
	mov.u32 	%r14, %tid.y;
	mov.u32 	%r15, %tid.x;
	shl.b32 	%r16, %r15, 2;
	shl.b32 	%r17, %r1, 6;
	add.s32 	%r18, %r17, %r14;
	shl.b32 	%r19, %r12, 6;
	add.s32 	%r20, %r19, %r16;
	mad.lo.s32 	%r21, %r11, %r18, %r20;
	shl.b32 	%r22, %r14, 8;
	mov.u32 	%r23, from;
	add.s32 	%r64, %r23, %r22;
	add.s32 	%r24, %r19, %r14;
	mad.lo.s32 	%r25, %r24, %r11, %r20;
	mov.u32 	%r26, to;
	add.s32 	%r27, %r26, %r22;
	mul.wide.s32 	%rd4, %r21, 4;
	add.s64 	%rd1, %rd3, %rd4;
	ld.global.u32 	%r28, [%rd1];
	shl.b32 	%r29, %r15, 4;
	add.s32 	%r3, %r64, %r29;
	st.shared.u32 	[%r3], %r28;
	mul.wide.s32 	%rd5, %r25, 4;
	add.s64 	%rd6, %rd3, %rd5;
	ld.global.u32 	%r30, [%rd6];
	add.s32 	%r31, %r27, %r29;
	st.shared.u32 	[%r31], %r30;
	ld.global.u32 	%r32, [%rd1+4];
	st.shared.u32 	[%r3+4], %r32;
	ld.global.u32 	%r33, [%rd6+4];
	st.shared.u32 	[%r31+4], %r33;
	ld.global.u32 	%r34, [%rd1+8];
	st.shared.u32 	[%r3+8], %r34;
	ld.global.u32 	%r35, [%rd6+8];
	st.shared.u32 	[%r31+8], %r35;
	ld.global.u32 	%r36, [%rd1+12];
	st.shared.u32 	[%r3+12], %r36;
	ld.global.u32 	%r37, [%rd6+12];
	st.shared.u32 	[%r31+12], %r37;
	bar.sync 	0;
	add.s32 	%r38, %r29, %r26;
	add.s32 	%r63, %r38, 8;
	mov.b32 	%r65, 8;
$L__BB3_2:
	ld.shared.u32 	%r39, [%r3];
	ld.shared.u32 	%r40, [%r64];
	ld.shared.u32 	%r41, [%r63+-8];
	add.s32 	%r42, %r41, %r40;
	min.s32 	%r43, %r39, %r42;
	st.shared.u32 	[%r3], %r43;
	ld.shared.u32 	%r44, [%r3+4];
	ld.shared.u32 	%r45, [%r64];
	ld.shared.u32 	%r46, [%r63+-4];
	add.s32 	%r47, %r46, %r45;
	min.s32 	%r48, %r44, %r47;
	st.shared.u32 	[%r3+4], %r48;
	ld.shared.u32 	%r49, [%r3+8];
	ld.shared.u32 	%r50, [%r64];
	ld.shared.u32 	%r51, [%r63];
	add.s32 	%r52, %r51, %r50;
	min.s32 	%r53, %r49, %r52;
	st.shared.u32 	[%r3+8], %r53;
	ld.shared.u32 	%r54, [%r3+12];
	ld.shared.u32 	%r55, [%r64];
	ld.shared.u32 	%r56, [%r63+4];
	add.s32 	%r57, %r56, %r55;
	min.s32 	%r58, %r54, %r57;
	st.shared.u32 	[%r3+12], %r58;
	bar.sync 	0;
	add.s32 	%r65, %r65, 256;
	add.s32 	%r64, %r64, 4;
	add.s32 	%r63, %r63, 256;
	setp.ne.s32 	%p2, %r65, 16392;
	@%p2 bra 	$L__BB3_2;
	ld.shared.u32 	%r59, [%r3];
	st.global.u32 	[%rd1], %r59;
	ld.shared.u32 	%r60, [%r3+4];
	st.global.u32 	[%rd1+4], %r60;
	ld.shared.u32 	%r61, [%r3+8];
	st.global.u32 	[%rd1+8], %r61;
	ld.shared.u32 	%r62, [%r3+12];
	st.global.u32 	[%rd1+12], %r62;
$L__BB3_4:
	ret;

}
	// .globl	_Z7phase_3Piiii
.visible .entry _Z7phase_3Piiii(
	.param .u64 .ptr .align 1 _Z7phase_3Piiii_param_0,
	.param .u32 _Z7phase_3Piiii_param_1,
	.param .u32 _Z7phase_3Piiii_param_2,
	.param .u32 _Z7phase_3Piiii_param_3
)
{
	.reg .pred 	%p<4>;
	.reg .b32 	%r<171>;
	.reg .b64 	%rd<9>;

	ld.param.u64 	%rd2, [_Z7phase_3Piiii_param_0];
	ld.param.u32 	%r23, [_Z7phase_3Piiii_param_1];
	ld.param.u32 	%r24, [_Z7phase_3Piiii_param_2];
	ld.param.u32 	%r25, [_Z7phase_3Piiii_param_3];
	mov.u32 	%r1, %ctaid.x;
	setp.eq.s32 	%p1, %r24, %r1;
	@%p1 bra 	$L__BB4_5;
	mov.u32 	%r2, %ctaid.y;
	shr.s32 	%r26, %r25, 31;
	shr.u32 	%r27, %r26, 26;
	add.s32 	%r28, %r25, %r27;
	shr.s32 	%r29, %r28, 6;
	add.s32 	%r30, %r29, %r2;
	setp.eq.s32 	%p2, %r24, %r30;
	@%p2 bra 	$L__BB4_5;
	cvta.to.global.u64 	%rd3, %rd2;
	mov.u32 	%r32, %tid.y;
	mov.u32 	%r33, %tid.x;
	shl.b32 	%r34, %r33, 2;
	shl.b32 	%r35, %r2, 6;
	add.s32 	%r36, %r35, %r32;
	add.s32 	%r37, %r36, %r25;
	mul.lo.s32 	%r38, %r37, %r23;
	shl.b32 	%r39, %r1, 6;
	add.s32 	%r40, %r39, %r34;
	add.s32 	%r41, %r38, %r40;
	shl.b32 	%r42, %r24, 6;
	add.s32 	%r43, %r42, %r32;
	mad.lo.s32 	%r44, %r43, %r23, %r40;
	add.s32 	%r45, %r42, %r34;
	add.s32 	%r46, %r45, %r38;
	shl.b32 	%r47, %r32, 8;
	mov.u32 	%r48, to;
	add.s32 	%r49, %r48, %r47;
	mov.u32 	%r50, from;
	add.s32 	%r51, %r50, %r47;
	mul.wide.s32 	%rd4, %r41, 4;
	add.s64 	%rd1, %rd3, %rd4;
	ld.global.u32 	%r170, [%rd1];
	mul.wide.s32 	%rd5, %r44, 4;
	add.s64 	%rd6, %rd3, %rd5;
	ld.global.u32 	%r52, [%rd6];
	shl.b32 	%r53, %r33, 4;
	add.s32 	%r54, %r51, %r53;
	st.shared.u32 	[%r54], %r52;
	mul.wide.s32 	%rd7, %r46, 4;
	add.s64 	%rd8, %rd3, %rd7;
	ld.global.u32 	%r55, [%rd8];
	add.s32 	%r56, %r49, %r53;
	st.shared.u32 	[%r56], %r55;
	ld.global.u32 	%r169, [%rd1+4];
	ld.global.u32 	%r57, [%rd6+4];
	st.shared.u32 	[%r54+4], %r57;
	ld.global.u32 	%r58, [%rd8+4];
	st.shared.u32 	[%r56+4], %r58;
	ld.global.u32 	%r168, [%rd1+8];
	ld.global.u32 	%r59, [%rd6+8];
	st.shared.u32 	[%r54+8], %r59;
	ld.global.u32 	%r60, [%rd8+8];
	st.shared.u32 	[%r56+8], %r60;
	ld.global.u32 	%r167, [%rd1+12];
	ld.global.u32 	%r61, [%rd6+12];
	st.shared.u32 	[%r54+12], %r61;
	ld.global.u32 	%r62, [%rd8+12];
	st.shared.u32 	[%r56+12], %r62;
	bar.sync 	0;
	add.s32 	%r63, %r53, %r50;
	add.s32 	%r165, %r63, 1024;
	add.s32 	%r164, %r49, 16;
	mov.b32 	%r166, 1024;
$L__BB4_3:
	ld.shared.u32 	%r64, [%r164+-16];
	ld.shared.u32 	%r65, [%r165+-1024];
	add.s32 	%r66, %r65, %r64;
	min.s32 	%r67, %r170, %r66;
	ld.shared.u32 	%r68, [%r165+-1020];
	add.s32 	%r69, %r68, %r64;
	min.s32 	%r70, %r169, %r69;
	ld.shared.u32 	%r71, [%r165+-1016];
	add.s32 	%r72, %r71, %r64;
	min.s32 	%r73, %r168, %r72;
	ld.shared.u32 	%r74, [%r165+-1012];
	add.s32 	%r75, %r74, %r64;
	min.s32 	%r76, %r167, %r75;
	ld.shared.u32 	%r77, [%r164+-12];
	ld.shared.u32 	%r78, [%r165+-768];
	add.s32 	%r79, %r78, %r77;
	min.s32 	%r80, %r67, %r79;
	ld.shared.u32 	%r81, [%r165+-764];
	add.s32 	%r82, %r81, %r77;
	min.s32 	%r83, %r70, %r82;
	ld.shared.u32 	%r84, [%r165+-760];
	add.s32 	%r85, %r84, %r77;
	min.s32 	%r86, %r73, %r85;
	ld.shared.u32 	%r87, [%r165+-756];
	add.s32 	%r88, %r87, %r77;
	min.s32 	%r89, %r76, %r88;
	ld.shared.u32 	%r90, [%r164+-8];
	ld.shared.u32 	%r91, [%r165+-512];
	add.s32 	%r92, %r91, %r90;
	min.s32 	%r93, %r80, %r92;
	ld.shared.u32 	%r94, [%r165+-508];
	add.s32 	%r95, %r94, %r90;
	min.s32 	%r96, %r83, %r95;
	ld.shared.u32 	%r97, [%r165+-504];
	add.s32 	%r98, %r97, %r90;
	min.s32 	%r99, %r86, %r98;
	ld.shared.u32 	%r100, [%r165+-500];
	add.s32 	%r101, %r100, %r90;
	min.s32 	%r102, %r89, %r101;
	ld.shared.u32 	%r103, [%r164+-4];
	ld.shared.u32 	%r104, [%r165+-256];
	add.s32 	%r105, %r104, %r103;
	min.s32 	%r106, %r93, %r105;
	ld.shared.u32 	%r107, [%r165+-252];
	add.s32 	%r108, %r107, %r103;
	min.s32 	%r109, %r96, %r108;
	ld.shared.u32 	%r110, [%r165+-248];
	add.s32 	%r111, %r110, %r103;
	min.s32 	%r112, %r99, %r111;
	ld.shared.u32 	%r113, [%r165+-244];
	add.s32 	%r114, %r113, %r103;
	min.s32 	%r115, %r102, %r114;
	ld.shared.u32 	%r116, [%r164];
	ld.shared.u32 	%r117, [%r165];
	add.s32 	%r118, %r117, %r116;
	min.s32 	%r119, %r106, %r118;
	ld.shared.u32 	%r120, [%r165+4];
	add.s32 	%r121, %r120, %r116;
	min.s32 	%r122, %r109, %r121;
	ld.shared.u32 	%r123, [%r165+8];
	add.s32 	%r124, %r123, %r116;
	min.s32 	%r125, %r112, %r124;
	ld.shared.u32 	%r126, [%r165+12];
	add.s32 	%r127, %r126, %r116;
	min.s32 	%r128, %r115, %r127;
	ld.shared.u32 	%r129, [%r164+4];
	ld.shared.u32 	%r130, [%r165+256];
	add.s32 	%r131, %r130, %r129;
	min.s32 	%r132, %r119, %r131;
	ld.shared.u32 	%r133, [%r165+260];
	add.s32 	%r134, %r133, %r129;
	min.s32 	%r135, %r122, %r134;
	ld.shared.u32 	%r136, [%r165+264];
	add.s32 	%r137, %r136, %r129;
	min.s32 	%r138, %r125, %r137;
	ld.shared.u32 	%r139, [%r165+268];
	add.s32 	%r140, %r139, %r129;
	min.s32 	%r141, %r128, %r140;
	ld.shared.u32 	%r142, [%r164+8];
	ld.shared.u32 	%r143, [%r165+512];
	add.s32 	%r144, %r143, %r142;
	min.s32 	%r145, %r132, %r144;
	ld.shared.u32 	%r146, [%r165+516];
	add.s32 	%r147, %r146, %r142;
	min.s32 	%r148, %r135, %r147;
	ld.shared.u32 	%r149, [%r165+520];
	add.s32 	%r150, %r149, %r142;
	min.s32 	%r151, %r138, %r150;
	ld.shared.u32 	%r152, [%r165+524];
	add.s32 	%r153, %r152, %r142;
	min.s32 	%r154, %r141, %r153;
	ld.shared.u32 	%r155, [%r164+12];
	ld.shared.u32 	%r156, [%r165+768];
	add.s32 	%r157, %r156, %r155;
	min.s32 	%r170, %r145, %r157;
	ld.shared.u32 	%r158, [%r165+772];
	add.s32 	%r159, %r158, %r155;
	min.s32 	%r169, %r148, %r159;
	ld.shared.u32 	%r160, [%r165+776];
	add.s32 	%r161, %r160, %r155;
	min.s32 	%r168, %r151, %r161;
	ld.shared.u32 	%r162, [%r165+780];
	add.s32 	%r163, %r162, %r155;
	min.s32 	%r167, %r154, %r163;
	add.s32 	%r166, %r166, 2048;
	add.s32 	%r165, %r165, 2048;
	add.s32 	%r164, %r164, 32;
	setp.ne.s32 	%p3, %r166, 17408;
	@%p3 bra 	$L__BB4_3;
	st.global.u32 	[%rd1], %r170;
	st.global.u32 	[%rd1+4], %r169;
	st.global.u32 	[%rd1+8], %r168;
	st.global.u32 	[%rd1+12], %r167;
$L__BB4_5:
	ret;

}
	// .globl	_Z9phase_3_aPiiii
.visible .entry _Z9phase_3_aPiiii(
	.param .u64 .ptr .align 1 _Z9phase_3_aPiiii_param_0,
	.param .u32 _Z9phase_3_aPiiii_param_1,
	.param .u32 _Z9phase_3_aPiiii_param_2,
	.param .u32 _Z9phase_3_aPiiii_param_3
)
{
	.reg .pred 	%p<5>;
	.reg .b32 	%r<166>;
	.reg .b64 	%rd<9>;

	ld.param.u64 	%rd2, [_Z9phase_3_aPiiii_param_0];
	ld.param.u32 	%r23, [_Z9phase_3_aPiiii_param_1];
	ld.param.u32 	%r24, [_Z9phase_3_aPiiii_param_2];
	ld.param.u32 	%r25, [_Z9phase_3_aPiiii_param_3];
	mov.u32 	%r1, %ctaid.x;
	setp.eq.s32 	%p1, %r24, %r1;
	mov.u32 	%r26, %ctaid.y;
	add.s32 	%r2, %r25, %r26;
	setp.eq.s32 	%p2, %r24, %r2;
	or.pred  	%p3, %p1, %p2;
	@%p3 bra 	$L__BB5_4;
	cvta.to.global.u64 	%rd3, %rd2;
	mov.u32 	%r28, %tid.y;
	mov.u32 	%r29, %tid.x;
	shl.b32 	%r30, %r29, 2;
	shl.b32 	%r31, %r2, 6;
	add.s32 	%r32, %r31, %r28;
	mul.lo.s32 	%r33, %r32, %r23;
	shl.b32 	%r34, %r1, 6;
	add.s32 	%r35, %r34, %r30;
	add.s32 	%r36, %r33, %r35;
	shl.b32 	%r37, %r24, 6;
	add.s32 	%r38, %r37, %r28;
	mad.lo.s32 	%r39, %r38, %r23, %r35;
	add.s32 	%r40, %r37, %r30;
	add.s32 	%r41, %r40, %r33;
	shl.b32 	%r42, %r28, 8;
	mov.u32 	%r43, to;
	add.s32 	%r44, %r43, %r42;
	mov.u32 	%r45, from;
	add.s32 	%r46, %r45, %r42;
	mul.wide.s32 	%rd4, %r36, 4;
	add.s64 	%rd1, %rd3, %rd4;
	ld.global.u32 	%r165, [%rd1];
	mul.wide.s32 	%rd5, %r39, 4;
	add.s64 	%rd6, %rd3, %rd5;
	ld.global.u32 	%r47, [%rd6];
	shl.b32 	%r48, %r29, 4;
	add.s32 	%r49, %r46, %r48;
	st.shared.u32 	[%r49], %r47;
	mul.wide.s32 	%rd7, %r41, 4;
	add.s64 	%rd8, %rd3, %rd7;
	ld.global.u32 	%r50, [%rd8];
	add.s32 	%r51, %r44, %r48;
	st.shared.u32 	[%r51], %r50;
	ld.global.u32 	%r164, [%rd1+4];
	ld.global.u32 	%r52, [%rd6+4];
	st.shared.u32 	[%r49+4], %r52;
	ld.global.u32 	%r53, [%rd8+4];
	st.shared.u32 	[%r51+4], %r53;
	ld.global.u32 	%r163, [%rd1+8];
	ld.global.u32 	%r54, [%rd6+8];
	st.shared.u32 	[%r49+8], %r54;
	ld.global.u32 	%r55, [%rd8+8];
	st.shared.u32 	[%r51+8], %r55;
	ld.global.u32 	%r162, [%rd1+12];
	ld.global.u32 	%r56, [%rd6+12];
	st.shared.u32 	[%r49+12], %r56;
	ld.global.u32 	%r57, [%rd8+12];
	st.shared.u32 	[%r51+12], %r57;
	bar.sync 	0;
	add.s32 	%r58, %r48, %r45;
	add.s32 	%r160, %r58, 1024;
	add.s32 	%r159, %r44, 16;
	mov.b32 	%r161, 1024;
$L__BB5_2:
	ld.shared.u32 	%r59, [%r159+-16];
	ld.shared.u32 	%r60, [%r160+-1024];
	add.s32 	%r61, %r60, %r59;
	min.s32 	%r62, %r165, %r61;
	ld.shared.u32 	%r63, [%r160+-1020];
	add.s32 	%r64, %r63, %r59;
	min.s32 	%r65, %r164, %r64;
	ld.shared.u32 	%r66, [%r160+-1016];
	add.s32 	%r67, %r66, %r59;
	min.s32 	%r68, %r163, %r67;
	ld.shared.u32 	%r69, [%r160+-1012];
	add.s32 	%r70, %r69, %r59;
	min.s32 	%r71, %r162, %r70;
	ld.shared.u32 	%r72, [%r159+-12];
	ld.shared.u32 	%r73, [%r160+-768];
	add.s32 	%r74, %r73, %r72;
	min.s32 	%r75, %r62, %r74;
	ld.shared.u32 	%r76, [%r160+-764];
	add.s32 	%r77, %r76, %r72;
	min.s32 	%r78, %r65, %r77;
	ld.shared.u32 	%r79, [%r160+-760];
	add.s32 	%r80, %r79, %r72;
	min.s32 	%r81, %r68, %r80;
	ld.shared.u32 	%r82, [%r160+-756];
	add.s32 	%r83, %r82, %r72;
	min.s32 	%r84, %r71, %r83;
	ld.shared.u32 	%r85, [%r159+-8];
	ld.shared.u32 	%r86, [%r160+-512];
	add.s32 	%r87, %r86, %r85;
	min.s32 	%r88, %r75, %r87;
	ld.shared.u32 	%r89, [%r160+-508];
	add.s32 	%r90, %r89, %r85;
	min.s32 	%r91, %r78, %r90;
	ld.shared.u32 	%r92, [%r160+-504];
	add.s32 	%r93, %r92, %r85;
	min.s32 	%r94, %r81, %r93;
	ld.shared.u32 	%r95, [%r160+-500];
	add.s32 	%r96, %r95, %r85;
	min.s32 	%r97, %r84, %r96;
	ld.shared.u32 	%r98, [%r159+-4];
	ld.shared.u32 	%r99, [%r160+-256];
	add.s32 	%r100, %r99, %r98;
	min.s32 	%r101, %r88, %r100;
	ld.shared.u32 	%r102, [%r160+-252];
	add.s32 	%r103, %r102, %r98;
	min.s32 	%r104, %r91, %r103;
	ld.shared.u32 	%r105, [%r160+-248];
	add.s32 	%r106, %r105, %r98;
	min.s32 	%r107, %r94, %r106;
	ld.shared.u32 	%r108, [%r160+-244];
	add.s32 	%r109, %r108, %r98;
	min.s32 	%r110, %r97, %r109;
	ld.shared.u32 	%r111, [%r159];
	ld.shared.u32 	%r112, [%r160];
	add.s32 	%r113, %r112, %r111;
	min.s32 	%r114, %r101, %r113;
	ld.shared.u32 	%r115, [%r160+4];
	add.s32 	%r116, %r115, %r111;
	min.s32 	%r117, %r104, %r116;
	ld.shared.u32 	%r118, [%r160+8];
	add.s32 	%r119, %r118, %r111;
	min.s32 	%r120, %r107, %r119;
	ld.shared.u32 	%r121, [%r160+12];
	add.s32 	%r122, %r121, %r111;
	min.s32 	%r123, %r110, %r122;
	ld.shared.u32 	%r124, [%r159+4];
	ld.shared.u32 	%r125, [%r160+256];
	add.s32 	%r126, %r125, %r124;
	min.s32 	%r127, %r114, %r126;
	ld.shared.u32 	%r128, [%r160+260];
	add.s32 	%r129, %r128, %r124;
	min.s32 	%r130, %r117, %r129;
	ld.shared.u32 	%r131, [%r160+264];
	add.s32 	%r132, %r131, %r124;
	min.s32 	%r133, %r120, %r132;
	ld.shared.u32 	%r134, [%r160+268];
	add.s32 	%r135, %r134, %r124;
	min.s32 	%r136, %r123, %r135;
	ld.shared.u32 	%r137, [%r159+8];
	ld.shared.u32 	%r138, [%r160+512];
	add.s32 	%r139, %r138, %r137;
	min.s32 	%r140, %r127, %r139;
	ld.shared.u32 	%r141, [%r160+516];
	add.s32 	%r142, %r141, %r137;
	min.s32 	%r143, %r130, %r142;
	ld.shared.u32 	%r144, [%r160+520];
	add.s32 	%r145, %r144, %r137;
	min.s32 	%r146, %r133, %r145;
	ld.shared.u32 	%r147, [%r160+524];
	add.s32 	%r148, %r147, %r137;
	min.s32 	%r149, %r136, %r148;
	ld.shared.u32 	%r150, [%r159+12];
	ld.shared.u32 	%r151, [%r160+768];
	add.s32 	%r152, %r151, %r150;
	min.s32 	%r165, %r140, %r152;
	ld.shared.u32 	%r153, [%r160+772];
	add.s32 	%r154, %r153, %r150;
	min.s32 	%r164, %r143, %r154;
	ld.shared.u32 	%r155, [%r160+776];
	add.s32 	%r156, %r155, %r150;
	min.s32 	%r163, %r146, %r156;
	ld.shared.u32 	%r157, [%r160+780];
	add.s32 	%r158, %r157, %r150;
	min.s32 	%r162, %r149, %r158;
	add.s32 	%r161, %r161, 2048;
	add.s32 	%r160, %r160, 2048;
	add.s32 	%r159, %r159, 32;
	setp.ne.s32 	%p4, %r161, 17408;
	@%p4 bra 	$L__BB5_2;
	st.global.u32 	[%rd1], %r165;
	st.global.u32 	[%rd1+4], %r164;
	st.global.u32 	[%rd1+8], %r163;
	st.global.u32 	[%rd1+12], %r162;
$L__BB5_4:
	ret;

}


// ===== COMPILED SASS (sm_100) =====

	.target	sm_100

	.elftype	@"ET_EXEC"


//--------------------- .note.nv.tkinfo           --------------------------
	.section	.note.nv.tkinfo,"",@"SHT_NOTE"
	.sectionflags	@"SHF_NOTE_NV_TKINFO"
	.tkinfo
        /*0018*/ 	.word	0x00000002
        /*0030*/ 	.string	""
        /*0030*/ 	.string	"ptxas"
        /*0030*/ 	.string	"Cuda compilation tools, release 13.0, V13.0.88"
        /*0030*/ 	.string	"Build cuda_13.0.r13.0/compiler.36424714_0"
        /*0030*/ 	.string	"-arch sm_100 -m 64 "



//--------------------- .note.nv.cuinfo           --------------------------
	.section	.note.nv.cuinfo,"",@"SHT_NOTE"
	.sectionflags	@"SHF_NOTE_NV_CUINFO"
        /*0018*/ 	.short	0x0002
        /*001a*/ 	.short	0x0064
        /*001c*/ 	.short	0x0082
	.zero		2


//--------------------- .nv.info                  --------------------------
	.section	.nv.info,"",@"SHT_CUDA_INFO"
	.align	4


	//----- nvinfo : EIATTR_REGCOUNT
	.align		4
        /*0000*/ 	.byte	0x04, 0x2f
        /*0002*/ 	.short	(.L_1 - .L_0)
	.align		4
.L_0:
        /*0004*/ 	.word	index@(_Z7phase_1Piii)
        /*0008*/ 	.word	0x00000010


	//----- nvinfo : EIATTR_FRAME_SIZE
	.align		4
.L_1:
        /*000c*/ 	.byte	0x04, 0x11
        /*000e*/ 	.short	(.L_3 - .L_2)
	.align		4
.L_2:
        /*0010*/ 	.word	index@(_Z7phase_1Piii)
        /*0014*/ 	.word	0x00000000


	//----- nvinfo : EIATTR_REGCOUNT
	.align		4
.L_3:
        /*0018*/ 	.byte	0x04, 0x2f
        /*001a*/ 	.short	(.L_5 - .L_4)
	.align		4
.L_4:
        /*001c*/ 	.word	index@(_Z12phase_2_fusePiii)
        /*0020*/ 	.word	0x00000020


	//----- nvinfo : EIATTR_FRAME_SIZE
	.align		4
.L_5:
        /*0024*/ 	.byte	0x04, 0x11
        /*0026*/ 	.short	(.L_7 - .L_6)
	.align		4
.L_6:
        /*0028*/ 	.word	index@(_Z12phase_2_fusePiii)
        /*002c*/ 	.word	0x00000000


	//----- nvinfo : EIATTR_REGCOUNT
	.align		4
.L_7:
        /*0030*/ 	.byte	0x04, 0x2f
        /*0032*/ 	.short	(.L_9 - .L_8)
	.align		4
.L_8:
        /*0034*/ 	.word	index@(_Z16phase_2_same_rowPiii)
        /*0038*/ 	.word	0x00000014


	//----- nvinfo : EIATTR_FRAME_SIZE
	.align		4
.L_9:
        /*003c*/ 	.byte	0x04, 0x11
        /*003e*/ 	.short	(.L_11 - .L_10)
	.align		4
.L_10:
        /*0040*/ 	.word	index@(_Z16phase_2_same_rowPiii)
        /*0044*/ 	.word	0x00000000


	//----- nvinfo : EIATTR_REGCOUNT
	.align		4
.L_11:
        /*0048*/ 	.byte	0x04, 0x2f
        /*004a*/ 	.short	(.L_13 - .L_12)
	.align		4
.L_12:
        /*004c*/ 	.word	index@(_Z16phase_2_same_colPiii)
        /*0050*/ 	.word	0x00000014


	//----- nvinfo : EIATTR_FRAME_SIZE
	.align		4
.L_13:
        /*0054*/ 	.byte	0x04, 0x11
        /*0056*/ 	.short	(.L_15 - .L_14)
	.align		4
.L_14:
        /*0058*/ 	.word	index@(_Z16phase_2_same_colPiii)
        /*005c*/ 	.word	0x00000000


	//----- nvinfo : EIATTR_REGCOUNT
	.align		4
.L_15:
        /*0060*/ 	.byte	0x04, 0x2f
        /*0062*/ 	.short	(.L_17 - .L_16)
	.align		4
.L_16:
        /*0064*/ 	.word	index@(_Z7phase_3Piiii)
        /*0068*/ 	.word	0x00000020


	//----- nvinfo : EIATTR_FRAME_SIZE
	.align		4
.L_17:
        /*006c*/ 	.byte	0x04, 0x11
        /*006e*/ 	.short	(.L_19 - .L_18)
	.align		4
.L_18:
        /*0070*/ 	.word	index@(_Z7phase_3Piiii)
        /*0074*/ 	.word	0x00000000


	//----- nvinfo : EIATTR_REGCOUNT
	.align		4
.L_19:
        /*0078*/ 	.byte	0x04, 0x2f
        /*007a*/ 	.short	(.L_21 - .L_20)
	.align		4
.L_20:
        /*007c*/ 	.word	index@(_Z9phase_3_aPiiii)
        /*0080*/ 	.word	0x00000020


	//----- nvinfo : EIATTR_FRAME_SIZE
	.align		4
.L_21:
        /*0084*/ 	.byte	0x04, 0x11
        /*0086*/ 	.short	(.L_23 - .L_22)
	.align		4
.L_22:
        /*0088*/ 	.word	index@(_Z9phase_3_aPiiii)
        /*008c*/ 	.word	0x00000000


	//----- nvinfo : EIATTR_MIN_STACK_SIZE
	.align		4
.L_23:
        /*0090*/ 	.byte	0x04, 0x12
        /*0092*/ 	.short	(.L_25 - .L_24)
	.align		4
.L_24:
        /*0094*/ 	.word	index@(_Z9phase_3_aPiiii)
        /*0098*/ 	.word	0x00000000


	//----- nvinfo : EIATTR_MIN_STACK_SIZE
	.align		4
.L_25:
        /*009c*/ 	.byte	0x04, 0x12
        /*009e*/ 	.short	(.L_27 - .L_26)
	.align		4
.L_26:
        /*00a0*/ 	.word	index@(_Z7phase_3Piiii)
        /*00a4*/ 	.word	0x00000000


	//----- nvinfo : EIATTR_MIN_STACK_SIZE
	.align		4
.L_27:
        /*00a8*/ 	.byte	0x04, 0x12
        /*00aa*/ 	.short	(.L_29 - .L_28)
	.align		4
.L_28:
        /*00ac*/ 	.word	index@(_Z16phase_2_same_colPiii)
        /*00b0*/ 	.word	0x00000000


	//----- nvinfo : EIATTR_MIN_STACK_SIZE
	.align		4
.L_29:
        /*00b4*/ 	.byte	0x04, 0x12
        /*00b6*/ 	.short	(.L_31 - .L_30)
	.align		4
.L_30:
        /*00b8*/ 	.word	index@(_Z16phase_2_same_rowPiii)
        /*00bc*/ 	.word	0x00000000


	//----- nvinfo : EIATTR_MIN_STACK_SIZE
	.align		4
.L_31:
        /*00c0*/ 	.byte	0x04, 0x12
        /*00c2*/ 	.short	(.L_33 - .L_32)
	.align		4
.L_32:
        /*00c4*/ 	.word	index@(_Z12phase_2_fusePiii)
        /*00c8*/ 	.word	0x00000000


	//----- nvinfo : EIATTR_MIN_STACK_SIZE
	.align		4
.L_33:
        /*00cc*/ 	.byte	0x04, 0x12
        /*00ce*/ 	.short	(.L_35 - .L_34)
	.align		4
.L_34:
        /*00d0*/ 	.word	index@(_Z7phase_1Piii)
        /*00d4*/ 	.word	0x00000000
.L_35:


//--------------------- .nv.compat                --------------------------
	.section	.nv.compat,"",@"SHT_CUDA_COMPAT_INFO"
	.align	4
        /*0000*/ 	.byte	0x02, 0x09, 0x00, 0x00, 0x02, 0x02, 0x01, 0x00, 0x02, 0x05, 0x05, 0x00, 0x03, 0x07, 0x01, 0x01
        /*0010*/ 	.byte	0x02, 0x03, 0x00, 0x00, 0x02, 0x06, 0x01, 0x00, 0x04, 0x0b, 0x08, 0x00, 0x09, 0x00, 0x00, 0x00
        /*0020*/ 	.byte	0x00, 0x00, 0x00, 0x00


//--------------------- .nv.info._Z9phase_3_aPiiii --------------------------
	.section	.nv.info._Z9phase_3_aPiiii,"",@"SHT_CUDA_INFO"
	.sectionflags	@""
	.align	4


	//----- nvinfo : EIATTR_CUDA_API_VERSION
	.align		4
        /*0000*/ 	.byte	0x04, 0x37
        /*0002*/ 	.short	(.L_37 - .L_36)
.L_36:
        /*0004*/ 	.word	0x00000082


	//----- nvinfo : EIATTR_KPARAM_INFO
	.align		4
.L_37:
        /*0008*/ 	.byte	0x04, 0x17
        /*000a*/ 	.short	(.L_39 - .L_38)
.L_38:
        /*000c*/ 	.word	0x00000000
        /*0010*/ 	.short	0x0003
        /*0012*/ 	.short	0x0010
        /*0014*/ 	.byte	0x00, 0xf0, 0x11, 0x00


	//----- nvinfo : EIATTR_KPARAM_INFO
	.align		4
.L_39:
        /*0018*/ 	.byte	0x04, 0x17
        /*001a*/ 	.short	(.L_41 - .L_40)
.L_40:
        /*001c*/ 	.word	0x00000000
        /*0020*/ 	.short	0x0002
        /*0022*/ 	.short	0x000c
        /*0024*/ 	.byte	0x00, 0xf0, 0x11, 0x00


	//----- nvinfo : EIATTR_KPARAM_INFO
	.align		4
.L_41:
        /*0028*/ 	.byte	0x04, 0x17
        /*002a*/ 	.short	(.L_43 - .L_42)
.L_42:
        /*002c*/ 	.word	0x00000000
        /*0030*/ 	.short	0x0001
        /*0032*/ 	.short	0x0008
        /*0034*/ 	.byte	0x00, 0xf0, 0x11, 0x00


	//----- nvinfo : EIATTR_KPARAM_INFO
	.align		4
.L_43:
        /*0038*/ 	.byte	0x04, 0x17
        /*003a*/ 	.short	(.L_45 - .L_44)
.L_44:
        /*003c*/ 	.word	0x00000000
        /*0040*/ 	.short	0x0000
        /*0042*/ 	.short	0x0000
        /*0044*/ 	.byte	0x00, 0xf5, 0x21, 0x00


	//----- nvinfo : EIATTR_SPARSE_MMA_MASK
	.align		4
.L_45:
        /*0048*/ 	.byte	0x03, 0x50
        /*004a*/ 	.short	0x0000


	//----- nvinfo : EIATTR_MAXREG_COUNT
	.align		4
        /*004c*/ 	.byte	0x03, 0x1b
        /*004e*/ 	.short	0x00ff


	//----- nvinfo : EIATTR_NUM_BARRIERS
	.align		4
        /*0050*/ 	.byte	0x02, 0x4c
        /*0052*/ 	.byte	0x01
	.zero		1


	//----- nvinfo : EIATTR_MERCURY_ISA_VERSION
	.align		4
        /*0054*/ 	.byte	0x03, 0x5f
        /*0056*/ 	.short	0x0101


	//----- nvinfo : EIATTR_VRC_CTA_INIT_COUNT
	.align		4
        /*0058*/ 	.byte	0x02, 0x4a
	.zero		1
	.zero		1


	//----- nvinfo : EIATTR_EXIT_INSTR_OFFSETS
	.align		4
        /*005c*/ 	.byte	0x04, 0x1c
        /*005e*/ 	.short	(.L_47 - .L_46)


	//   ....[0]....
.L_46:
        /*0060*/ 	.word	0x00000080


	//   ....[1]....
        /*0064*/ 	.word	0x000006e0


	//----- nvinfo : EIATTR_CBANK_PARAM_SIZE
	.align		4
.L_47:
        /*0068*/ 	.byte	0x03, 0x19
        /*006a*/ 	.short	0x0014


	//----- nvinfo : EIATTR_PARAM_CBANK
	.align		4
        /*006c*/ 	.byte	0x04, 0x0a
        /*006e*/ 	.short	(.L_49 - .L_48)
	.align		4
.L_48:
        /*0070*/ 	.word	index@(.nv.constant0._Z9phase_3_aPiiii)
        /*0074*/ 	.short	0x0380
        /*0076*/ 	.short	0x0014


	//----- nvinfo : EIATTR_SW_WAR
	.align		4
.L_49:
        /*0078*/ 	.byte	0x04, 0x36
        /*007a*/ 	.short	(.L_51 - .L_50)
.L_50:
        /*007c*/ 	.word	0x00000008
.L_51:


//--------------------- .nv.info._Z7phase_3Piiii  --------------------------
	.section	.nv.info._Z7phase_3Piiii,"",@"SHT_CUDA_INFO"
	.sectionflags	@""
	.align	4


	//----- nvinfo : EIATTR_CUDA_API_VERSION
	.align		4
        /*0000*/ 	.byte	0x04, 0x37
        /*0002*/ 	.short	(.L_53 - .L_52)
.L_52:
        /*0004*/ 	.word	0x00000082


	//----- nvinfo : EIATTR_KPARAM_INFO
	.align		4
.L_53:
        /*0008*/ 	.byte	0x04, 0x17
        /*000a*/ 	.short	(.L_55 - .L_54)
.L_54:
        /*000c*/ 	.word	0x00000000
        /*0010*/ 	.short	0x0003
        /*0012*/ 	.short	0x0010
        /*0014*/ 	.byte	0x00, 0xf0, 0x11, 0x00


	//----- nvinfo : EIATTR_KPARAM_INFO
	.align		4
.L_55:
        /*0018*/ 	.byte	0x04, 0x17
        /*001a*/ 	.short	(.L_57 - .L_56)
.L_56:
        /*001c*/ 	.word	0x00000000
        /*0020*/ 	.short	0x0002
        /*0022*/ 	.short	0x000c
        /*0024*/ 	.byte	0x00, 0xf0, 0x11, 0x00


	//----- nvinfo : EIATTR_KPARAM_INFO
	.align		4
.L_57:
        /*0028*/ 	.byte	0x04, 0x17
        /*002a*/ 	.short	(.L_59 - .L_58)
.L_58:
        /*002c*/ 	.word	0x00000000
        /*0030*/ 	.short	0x0001
        /*0032*/ 	.short	0x0008
        /*0034*/ 	.byte	0x00, 0xf0, 0x11, 0x00


	//----- nvinfo : EIATTR_KPARAM_INFO
	.align		4
.L_59:
        /*0038*/ 	.byte	0x04, 0x17
        /*003a*/ 	.short	(.L_61 - .L_60)
.L_60:
        /*003c*/ 	.word	0x00000000
        /*0040*/ 	.short	0x0000
        /*0042*/ 	.short	0x0000
        /*0044*/ 	.byte	0x00, 0xf5, 0x21, 0x00


	//----- nvinfo : EIATTR_SPARSE_MMA_MASK
	.align		4
.L_61:
        /*0048*/ 	.byte	0x03, 0x50
        /*004a*/ 	.short	0x0000


	//----- nvinfo : EIATTR_MAXREG_COUNT
	.align		4
        /*004c*/ 	.byte	0x03, 0x1b
        /*004e*/ 	.short	0x00ff


	//----- nvinfo : EIATTR_NUM_BARRIERS
	.align		4
        /*0050*/ 	.byte	0x02, 0x4c
        /*0052*/ 	.byte	0x01
	.zero		1


	//----- nvinfo : EIATTR_MERCURY_ISA_VERSION
	.align		4
        /*0054*/ 	.byte	0x03, 0x5f
        /*0056*/ 	.short	0x0101


	//----- nvinfo : EIATTR_VRC_CTA_INIT_COUNT
	.align		4
        /*0058*/ 	.byte	0x02, 0x4a
	.zero		1
	.zero		1


	//----- nvinfo : EIATTR_EXIT_INSTR_OFFSETS
	.align		4
        /*005c*/ 	.byte	0x04, 0x1c
        /*005e*/ 	.short	(.L_63 - .L_62)


	//   ....[0]....
.L_62:
        /*0060*/ 	.word	0x00000040


	//   ....[1]....
        /*0064*/ 	.word	0x000000b0


	//   ....[2]....
        /*0068*/ 	.word	0x00000720


	//----- nvinfo : EIATTR_CBANK_PARAM_SIZE
	.align		4
.L_63:
        /*006c*/ 	.byte	0x03, 0x19
        /*006e*/ 	.short	0x0014


	//----- nvinfo : EIATTR_PARAM_CBANK
	.align		4
        /*0070*/ 	.byte	0x04, 0x0a
        /*0072*/ 	.short	(.L_65 - .L_64)
	.align		4
.L_64:
        /*0074*/ 	.word	index@(.nv.constant0._Z7phase_3Piiii)
        /*0078*/ 	.short	0x0380
        /*007a*/ 	.short	0x0014


	//----- nvinfo : EIATTR_SW_WAR
	.align		4
.L_65:
        /*007c*/ 	.byte	0x04, 0x36
        /*007e*/ 	.short	(.L_67 - .L_66)
.L_66:
        /*0080*/ 	.word	0x00000008
.L_67:


//--------------------- .nv.info._Z16phase_2_same_colPiii --------------------------
	.section	.nv.info._Z16phase_2_same_colPiii,"",@"SHT_CUDA_INFO"
	.sectionflags	@""
	.align	4


	//----- nvinfo : EIATTR_CUDA_API_VERSION
	.align		4
        /*0000*/ 	.byte	0x04, 0x37
        /*0002*/ 	.short	(.L_69 - .L_68)
.L_68:
        /*0004*/ 	.word	0x00000082


	//----- nvinfo : EIATTR_KPARAM_INFO
	.align		4
.L_69:
        /*0008*/ 	.byte	0x04, 0x17
        /*000a*/ 	.short	(.L_71 - .L_70)
.L_70:
        /*000c*/ 	.word	0x00000000
        /*0010*/ 	.short	0x0002
        /*0012*/ 	.short	0x000c
        /*0014*/ 	.byte	0x00, 0xf0, 0x11, 0x00


	//----- nvinfo : EIATTR_KPARAM_INFO
	.align		4
.L_71:
        /*0018*/ 	.byte	0x04, 0x17
        /*001a*/ 	.short	(.L_73 - .L_72)
.L_72:
        /*001c*/ 	.word	0x00000000
        /*0020*/ 	.short	0x0001
        /*0022*/ 	.short	0x0008
        /*0024*/ 	.byte	0x00, 0xf0, 0x11, 0x00


	//----- nvinfo : EIATTR_KPARAM_INFO
	.align		4
.L_73:
        /*0028*/ 	.byte	0x04, 0x17
        /*002a*/ 	.short	(.L_75 - .L_74)
.L_74:
        /*002c*/ 	.word	0x00000000
        /*0030*/ 	.short	0x0000
        /*0032*/ 	.short	0x0000
        /*0034*/ 	.byte	0x00, 0xf5, 0x21, 0x00


	//----- nvinfo : EIATTR_SPARSE_MMA_MASK
	.align		4
.L_75:
        /*0038*/ 	.byte	0x03, 0x50
        /*003a*/ 	.short	0x0000


	//----- nvinfo : EIATTR_MAXREG_COUNT
	.align		4
        /*003c*/ 	.byte	0x03, 0x1b
        /*003e*/ 	.short	0x00ff


	//----- nvinfo : EIATTR_NUM_BARRIERS
	.align		4
        /*0040*/ 	.byte	0x02, 0x4c
        /*0042*/ 	.byte	0x01
	.zero		1


	//----- nvinfo : EIATTR_MERCURY_ISA_VERSION
	.align		4
        /*0044*/ 	.byte	0x03, 0x5f
        /*0046*/ 	.short	0x0101


	//----- nvinfo : EIATTR_VRC_CTA_INIT_COUNT
	.align		4
        /*0048*/ 	.byte	0x02, 0x4a
	.zero		1
	.zero		1


	//----- nvinfo : EIATTR_EXIT_INSTR_OFFSETS
	.align		4
        /*004c*/ 	.byte	0x04, 0x1c
        /*004e*/ 	.short	(.L_77 - .L_76)


	//   ....[0]....
.L_76:
        /*0050*/ 	.word	0x00000040


	//   ....[1]....
        /*0054*/ 	.word	0x00000e10


	//----- nvinfo : EIATTR_CBANK_PARAM_SIZE
	.align		4
.L_77:
        /*0058*/ 	.byte	0x03, 0x19
        /*005a*/ 	.short	0x0010


	//----- nvinfo : EIATTR_PARAM_CBANK
	.align		4
        /*005c*/ 	.byte	0x04, 0x0a
        /*005e*/ 	.short	(.L_79 - .L_78)
	.align		4
.L_78:
        /*0060*/ 	.word	index@(.nv.constant0._Z16phase_2_same_colPiii)
        /*0064*/ 	.short	0x0380
        /*0066*/ 	.short	0x0010


	//----- nvinfo : EIATTR_SW_WAR
	.align		4
.L_79:
        /*0068*/ 	.byte	0x04, 0x36
        /*006a*/ 	.short	(.L_81 - .L_80)
.L_80:
        /*006c*/ 	.word	0x00000008
.L_81:


//--------------------- .nv.info._Z16phase_2_same_rowPiii --------------------------
	.section	.nv.info._Z16phase_2_same_rowPiii,"",@"SHT_CUDA_INFO"
	.sectionflags	@""
	.align	4


	//----- nvinfo : EIATTR_CUDA_API_VERSION
	.align		4
        /*0000*/ 	.byte	0x04, 0x37
        /*0002*/ 	.short	(.L_83 - .L_82)
.L_82:
        /*0004*/ 	.word	0x00000082


	//----- nvinfo : EIATTR_KPARAM_INFO
	.align		4
.L_83:
        /*0008*/ 	.byte	0x04, 0x17
        /*000a*/ 	.short	(.L_85 - .L_84)
.L_84:
        /*000c*/ 	.word	0x00000000
        /*0010*/ 	.short	0x0002
        /*0012*/ 	.short	0x000c
        /*0014*/ 	.byte	0x00, 0xf0, 0x11, 0x00


	//----- nvinfo : EIATTR_KPARAM_INFO
	.align		4
.L_85:
        /*0018*/ 	.byte	0x04, 0x17
        /*001a*/ 	.short	(.L_87 - .L_86)
.L_86:
        /*001c*/ 	.word	0x00000000
        /*0020*/ 	.short	0x0001
        /*0022*/ 	.short	0x0008
        /*0024*/ 	.byte	0x00, 0xf0, 0x11, 0x00


	//----- nvinfo : EIATTR_KPARAM_INFO
	.align		4
.L_87:
        /*0028*/ 	.byte	0x04, 0x17
        /*002a*/ 	.short	(.L_89 - .L_88)
.L_88:
        /*002c*/ 	.word	0x00000000
        /*0030*/ 	.short	0x0000
        /*0032*/ 	.short	0x0000
        /*0034*/ 	.byte	0x00, 0xf5, 0x21, 0x00


	//----- nvinfo : EIATTR_SPARSE_MMA_MASK
	.align		4
.L_89:
        /*0038*/ 	.byte	0x03, 0x50
        /*003a*/ 	.short	0x0000


	//----- nvinfo : EIATTR_MAXREG_COUNT
	.align		4
        /*003c*/ 	.byte	0x03, 0x1b
        /*003e*/ 	.short	0x00ff


	//----- nvinfo : EIATTR_NUM_BARRIERS
	.align		4
        /*0040*/ 	.byte	0x02, 0x4c
        /*0042*/ 	.byte	0x01
	.zero		1


	//----- nvinfo : EIATTR_MERCURY_ISA_VERSION
	.align		4
        /*0044*/ 	.byte	0x03, 0x5f
        /*0046*/ 	.short	0x0101


	//----- nvinfo : EIATTR_VRC_CTA_INIT_COUNT
	.align		4
        /*0048*/ 	.byte	0x02, 0x4a
	.zero		1
	.zero		1


	//----- nvinfo : EIATTR_EXIT_INSTR_OFFSETS
	.align		4
        /*004c*/ 	.byte	0x04, 0x1c
        /*004e*/ 	.short	(.L_91 - .L_90)


	//   ....[0]....
.L_90:
        /*0050*/ 	.word	0x00000040


	//   ....[1]....
        /*0054*/ 	.word	0x00000ee0


	//----- nvinfo : EIATTR_CBANK_PARAM_SIZE
	.align		4
.L_91:
        /*0058*/ 	.byte	0x03, 0x19
        /*005a*/ 	.short	0x0010


	//----- nvinfo : EIATTR_PARAM_CBANK
	.align		4
        /*005c*/ 	.byte	0x04, 0x0a
        /*005e*/ 	.short	(.L_93 - .L_92)
	.align		4
.L_92:
        /*0060*/ 	.word	index@(.nv.constant0._Z16phase_2_same_rowPiii)
        /*0064*/ 	.short	0x0380
        /*0066*/ 	.short	0x0010


	//----- nvinfo : EIATTR_SW_WAR
	.align		4
.L_93:
        /*0068*/ 	.byte	0x04, 0x36
        /*006a*/ 	.short	(.L_95 - .L_94)
.L_94:
        /*006c*/ 	.word	0x00000008
.L_95:


//--------------------- .nv.info._Z12phase_2_fusePiii --------------------------
	.section	.nv.info._Z12phase_2_fusePiii,"",@"SHT_CUDA_INFO"
	.sectionflags	@""
	.align	4


	//----- nvinfo : EIATTR_CUDA_API_VERSION
	.align		4
        /*0000*/ 	.byte	0x04, 0x37
        /*0002*/ 	.short	(.L_97 - .L_96)
.L_96:
        /*0004*/ 	.word	0x00000082


	//----- nvinfo : EIATTR_KPARAM_INFO
	.align		4
.L_97:
        /*0008*/ 	.byte	0x04, 0x17
        /*000a*/ 	.short	(.L_99 - .L_98)
.L_98:
        /*000c*/ 	.word	0x00000000
        /*0010*/ 	.short	0x0002
        /*0012*/ 	.short	0x000c
        /*0014*/ 	.byte	0x00, 0xf0, 0x11, 0x00


	//----- nvinfo : EIATTR_KPARAM_INFO
	.align		4
.L_99:
        /*0018*/ 	.byte	0x04, 0x17
        /*001a*/ 	.short	(.L_101 - .L_100)
.L_100:
        /*001c*/ 	.word	0x00000000
        /*0020*/ 	.short	0x0001
        /*0022*/ 	.short	0x0008
        /*0024*/ 	.byte	0x00, 0xf0, 0x11, 0x00


	//----- nvinfo : EIATTR_KPARAM_INFO
	.align		4
.L_101:
        /*0028*/ 	.byte	0x04, 0x17
        /*002a*/ 	.short	(.L_103 - .L_102)
.L_102:
        /*002c*/ 	.word	0x00000000
        /*0030*/ 	.short	0x0000
        /*0032*/ 	.short	0x0000
        /*0034*/ 	.byte	0x00, 0xf5, 0x21, 0x00


	//----- nvinfo : EIATTR_SPARSE_MMA_MASK
	.align		4
.L_103:
        /*0038*/ 	.byte	0x03, 0x50
        /*003a*/ 	.short	0x0000


	//----- nvinfo : EIATTR_MAXREG_COUNT
	.align		4
        /*003c*/ 	.byte	0x03, 0x1b
        /*003e*/ 	.short	0x00ff


	//----- nvinfo : EIATTR_NUM_BARRIERS
	.align		4
        /*0040*/ 	.byte	0x02, 0x4c
        /*0042*/ 	.byte	0x01
	.zero		1


	//----- nvinfo : EIATTR_MERCURY_ISA_VERSION
	.align		4
        /*0044*/ 	.byte	0x03, 0x5f
        /*0046*/ 	.short	0x0101


	//----- nvinfo : EIATTR_VRC_CTA_INIT_COUNT
	.align		4
        /*0048*/ 	.byte	0x02, 0x4a
	.zero		1
	.zero		1


	//----- nvinfo : EIATTR_EXIT_INSTR_OFFSETS
	.align		4
        /*004c*/ 	.byte	0x04, 0x1c
        /*004e*/ 	.short	(.L_105 - .L_104)


	//   ....[0]....
.L_104:
        /*0050*/ 	.word	0x00000040


	//   ....[1]....
        /*0054*/ 	.word	0x00000e70


	//----- nvinfo : EIATTR_CBANK_PARAM_SIZE
	.align		4
.L_105:
        /*0058*/ 	.byte	0x03, 0x19
        /*005a*/ 	.short	0x0010


	//----- nvinfo : EIATTR_PARAM_CBANK
	.align		4
        /*005c*/ 	.byte	0x04, 0x0a
        /*005e*/ 	.short	(.L_107 - .L_106)
	.align		4
.L_106:
        /*0060*/ 	.word	index@(.nv.constant0._Z12phase_2_fusePiii)
        /*0064*/ 	.short	0x0380
        /*0066*/ 	.short	0x0010


	//----- nvinfo : EIATTR_SW_WAR
	.align		4
.L_107:
        /*0068*/ 	.byte	0x04, 0x36
        /*006a*/ 	.short	(.L_109 - .L_108)
.L_108:
        /*006c*/ 	.word	0x00000008
.L_109:


//--------------------- .nv.info._Z7phase_1Piii   --------------------------
	.section	.nv.info._Z7phase_1Piii,"",@"SHT_CUDA_INFO"
	.sectionflags	@""
	.align	4


	//----- nvinfo : EIATTR_CUDA_API_VERSION
	.align		4
        /*0000*/ 	.byte	0x04, 0x37
        /*0002*/ 	.short	(.L_111 - .L_110)
.L_110:
        /*0004*/ 	.word	0x00000082


	//----- nvinfo : EIATTR_KPARAM_INFO
	.align		4
.L_111:
        /*0008*/ 	.byte	0x04, 0x17
        /*000a*/ 	.short	(.L_113 - .L_112)
.L_112:
        /*000c*/ 	.word	0x00000000
        /*0010*/ 	.short	0x0002
        /*0012*/ 	.short	0x000c
        /*0014*/ 	.byte	0x00, 0xf0, 0x11, 0x00


	//----- nvinfo : EIATTR_KPARAM_INFO
	.align		4
.L_113:
        /*0018*/ 	.byte	0x04, 0x17
        /*001a*/ 	.short	(.L_115 - .L_114)
.L_114:
        /*001c*/ 	.word	0x00000000
        /*0020*/ 	.short	0x0001
        /*0022*/ 	.short	0x0008
        /*0024*/ 	.byte	0x00, 0xf0, 0x11, 0x00


	//----- nvinfo : EIATTR_KPARAM_INFO
	.align		4
.L_115:
        /*0028*/ 	.byte	0x04, 0x17
        /*002a*/ 	.short	(.L_117 - .L_116)
.L_116:
        /*002c*/ 	.word	0x00000000
        /*0030*/ 	.short	0x0000
        /*0032*/ 	.short	0x0000
        /*0034*/ 	.byte	0x00, 0xf5, 0x21, 0x00


	//----- nvinfo : EIATTR_SPARSE_MMA_MASK
	.align		4
.L_117:
        /*0038*/ 	.byte	0x03, 0x50
        /*003a*/ 	.short	0x0000


	//----- nvinfo : EIATTR_MAXREG_COUNT
	.align		4
        /*003c*/ 	.byte	0x03, 0x1b
        /*003e*/ 	.short	0x00ff


	//----- nvinfo : EIATTR_NUM_BARRIERS
	.align		4
        /*0040*/ 	.byte	0x02, 0x4c
        /*0042*/ 	.byte	0x01
	.zero		1


	//----- nvinfo : EIATTR_MERCURY_ISA_VERSION
	.align		4
        /*0044*/ 	.byte	0x03, 0x5f
        /*0046*/ 	.short	0x0101


	//----- nvinfo : EIATTR_VRC_CTA_INIT_COUNT
	.align		4
        /*0048*/ 	.byte	0x02, 0x4a
	.zero		1
	.zero		1


	//----- nvinfo : EIATTR_EXIT_INSTR_OFFSETS
	.align		4
        /*004c*/ 	.byte	0x04, 0x1c
        /*004e*/ 	.short	(.L_119 - .L_118)


	//   ....[0]....
.L_118:
        /*0050*/ 	.word	0x00000c90


	//----- nvinfo : EIATTR_CBANK_PARAM_SIZE
	.align		4
.L_119:
        /*0054*/ 	.byte	0x03, 0x19
        /*0056*/ 	.short	0x0010


	//----- nvinfo : EIATTR_PARAM_CBANK
	.align		4
        /*0058*/ 	.byte	0x04, 0x0a
        /*005a*/ 	.short	(.L_121 - .L_120)
	.align		4
.L_120:
        /*005c*/ 	.word	index@(.nv.constant0._Z7phase_1Piii)
        /*0060*/ 	.short	0x0380
        /*0062*/ 	.short	0x0010


	//----- nvinfo : EIATTR_SW_WAR
	.align		4
.L_121:
        /*0064*/ 	.byte	0x04, 0x36
        /*0066*/ 	.short	(.L_123 - .L_122)
.L_122:
        /*0068*/ 	.word	0x00000008
.L_123:


//--------------------- .nv.callgraph             --------------------------
	.section	.nv.callgraph,"",@"SHT_CUDA_CALLGRAPH"
	.align	4
	.sectionentsize	8
	.align		4
        /*0000*/ 	.word	0x00000000
	.align		4
        /*0004*/ 	.word	0xffffffff
	.align		4
        /*0008*/ 	.word	0x00000000
	.align		4
        /*000c*/ 	.word	0xfffffffe
	.align		4
        /*0010*/ 	.word	0x00000000
	.align		4
        /*0014*/ 	.word	0xfffffffd
	.align		4
        /*0018*/ 	.word	0x00000000
	.align		4
        /*001c*/ 	.word	0xfffffffc


//--------------------- .text._Z9phase_3_aPiiii   --------------------------
	.section	.text._Z9phase_3_aPiiii,"ax",@progbits
	.align	128
        .global         _Z9phase_3_aPiiii
        .type           _Z9phase_3_aPiiii,@function
        .size           _Z9phase_3_aPiiii,(.L_x_12 - _Z9phase_3_aPiiii)
        .other          _Z9phase_3_aPiiii,@"STO_CUDA_ENTRY STV_DEFAULT"
_Z9phase_3_aPiiii:
.text._Z9phase_3_aPiiii:
[----:B------:R-:W-:Y:S08]  /*0000*/  LDC R1, c[0x0][0x37c] ;  /* 0x0000df00ff017b82 */ /* 0x000ff00000000800 */
[----:B------:R-:W0:Y:S01]  /*0010*/  S2UR UR4, SR_CTAID.Y ;  /* 0x00000000000479c3 */ /* 0x000e220000002600 */
[----:B------:R-:W1:Y:S07]  /*0020*/  S2R R5, SR_CTAID.X ;  /* 0x0000000000057919 */ /* 0x000e6e0000002500 */
[----:B------:R-:W0:Y:S08]  /*0030*/  LDC R3, c[0x0][0x390] ;  /* 0x0000e400ff037b82 */ /* 0x000e300000000800 */
[----:B------:R-:W2:Y:S01]  /*0040*/  LDC R6, c[0x0][0x38c] ;  /* 0x0000e300ff067b82 */ /* 0x000ea20000000800 */
[----:B0-----:R-:W-:-:S05]  /*0050*/  VIADD R3, R3, UR4 ;  /* 0x0000000403037c36 */ /* 0x001fca0008000000 */
[----:B--2---:R-:W-:-:S04]  /*0060*/  ISETP.NE.AND P0, PT, R3, R6, PT ;  /* 0x000000060300720c */ /* 0x004fc80003f05270 */
[----:B-1----:R-:W-:-:S13]  /*0070*/  ISETP.EQ.OR P0, PT, R5, R6, !P0 ;  /* 0x000000060500720c */ /* 0x002fda0004702670 */
[----:B------:R-:W-:Y:S05]  /*0080*/  @P0 EXIT ;  /* 0x000000000000094d */ /* 0x000fea0003800000 */
[----:B------:R-:W0:Y:S01]  /*0090*/  S2R R0, SR_TID.X ;  /* 0x0000000000007919 */ /* 0x000e220000002100 */
[----:B------:R-:W1:Y:S01]  /*00a0*/  LDC.64 R24, c[0x0][0x380] ;  /* 0x0000e000ff187b82 */ /* 0x000e620000000a00 */
[----:B------:R-:W2:Y:S01]  /*00b0*/  LDCU UR4, c[0x0][0x388] ;  /* 0x00007100ff0477ac */ /* 0x000ea20008000800 */
[----:B------:R-:W3:Y:S01]  /*00c0*/  S2R R2, SR_TID.Y ;  /* 0x0000000000027919 */ /* 0x000ee20000002200 */
[----:B------:R-:W4:Y:S01]  /*00d0*/  LDCU.64 UR8, c[0x0][0x358] ;  /* 0x00006b00ff0877ac */ /* 0x000f220008000a00 */
[----:B0-----:R-:W-:-:S04]  /*00e0*/  IMAD.SHL.U32 R4, R0, 0x4, RZ ;  /* 0x0000000400047824 */ /* 0x001fc800078e00ff */
[----:B------:R-:W-:Y:S02]  /*00f0*/  IMAD R8, R5, 0x40, R4 ;  /* 0x0000004005087824 */ /* 0x000fe400078e0204 */
[C---:B---3--:R-:W-:Y:S02]  /*0100*/  IMAD R5, R6.reuse, 0x40, R2 ;  /* 0x0000004006057824 */ /* 0x048fe400078e0202 */
[----:B------:R-:W-:Y:S02]  /*0110*/  IMAD R4, R6, 0x40, R4 ;  /* 0x0000004006047824 */ /* 0x000fe400078e0204 */
[----:B------:R-:W-:Y:S02]  /*0120*/  IMAD R3, R3, 0x40, R2 ;  /* 0x0000004003037824 */ /* 0x000fe400078e0202 */
[----:B--2---:R-:W-:Y:S02]  /*0130*/  IMAD R5, R5, UR4, R8 ;  /* 0x0000000405057c24 */ /* 0x004fe4000f8e0208 */
[----:B------:R-:W-:-:S02]  /*0140*/  IMAD R7, R3, UR4, R4 ;  /* 0x0000000403077c24 */ /* 0x000fc4000f8e0204 */
[----:B-1----:R-:W-:-:S04]  /*0150*/  IMAD.WIDE R4, R5, 0x4, R24 ;  /* 0x0000000405047825 */ /* 0x002fc800078e0218 */
[----:B------:R-:W-:Y:S01]  /*0160*/  IMAD.WIDE R6, R7, 0x4, R24 ;  /* 0x0000000407067825 */ /* 0x000fe200078e0218 */
[----:B----4-:R-:W2:Y:S04]  /*0170*/  LDG.E R10, desc[UR8][R4.64] ;  /* 0x00000008040a7981 */ /* 0x010ea8000c1e1900 */
[----:B------:R-:W3:Y:S04]  /*0180*/  LDG.E R11, desc[UR8][R6.64] ;  /* 0x00000008060b7981 */ /* 0x000ee8000c1e1900 */
[----:B------:R-:W4:Y:S04]  /*0190*/  LDG.E R12, desc[UR8][R4.64+0x4] ;  /* 0x00000408040c7981 */ /* 0x000f28000c1e1900 */
[----:B------:R-:W4:Y:S04]  /*01a0*/  LDG.E R13, desc[UR8][R6.64+0x4] ;  /* 0x00000408060d7981 */ /* 0x000f28000c1e1900 */
[----:B------:R-:W4:Y:S04]  /*01b0*/  LDG.E R14, desc[UR8][R4.64+0x8] ;  /* 0x00000808040e7981 */ /* 0x000f28000c1e1900 */
[----:B------:R-:W4:Y:S04]  /*01c0*/  LDG.E R15, desc[UR8][R6.64+0x8] ;  /* 0x00000808060f7981 */ /* 0x000f28000c1e1900 */
[----:B------:R-:W4:Y:S04]  /*01d0*/  LDG.E R16, desc[UR8][R4.64+0xc] ;  /* 0x00000c0804107981 */ /* 0x000f28000c1e1900 */
[----:B------:R0:W4:Y:S01]  /*01e0*/  LDG.E R17, desc[UR8][R6.64+0xc] ;  /* 0x00000c0806117981 */ /* 0x000122000c1e1900 */
[----:B------:R-:W1:Y:S01]  /*01f0*/  S2UR UR6, SR_CgaCtaId ;  /* 0x00000000000679c3 */ /* 0x000e620000008800 */
[----:B------:R-:W-:Y:S01]  /*0200*/  IMAD R3, R3, UR4, R8 ;  /* 0x0000000403037c24 */ /* 0x000fe2000f8e0208 */
[----:B------:R-:W-:-:S02]  /*0210*/  UMOV UR4, 0x400 ;  /* 0x0000040000047882 */ /* 0x000fc40000000000 */
[----:B------:R-:W-:Y:S01]  /*0220*/  UIADD3 UR5, UPT, UPT, UR4, 0x4000, URZ ;  /* 0x0000400004057890 */ /* 0x000fe2000fffe0ff */
[----:B------:R-:W-:-:S05]  /*0230*/  IMAD.WIDE R24, R3, 0x4, R24 ;  /* 0x0000000403187825 */ /* 0x000fca00078e0218 */
[----:B------:R0:W5:Y:S04]  /*0240*/  LDG.E R27, desc[UR8][R24.64] ;  /* 0x00000008181b7981 */ /* 0x000168000c1e1900 */
[----:B------:R0:W5:Y:S04]  /*0250*/  LDG.E R9, desc[UR8][R24.64+0x4] ;  /* 0x0000040818097981 */ /* 0x000168000c1e1900 */
[----:B------:R0:W5:Y:S04]  /*0260*/  LDG.E R29, desc[UR8][R24.64+0x8] ;  /* 0x00000808181d7981 */ /* 0x000168000c1e1900 */
[----:B------:R2:W5:Y:S01]  /*0270*/  LDG.E R3, desc[UR8][R24.64+0xc] ;  /* 0x00000c0818037981 */ /* 0x000562000c1e1900 */
[----:B-1----:R-:W-:-:S02]  /*0280*/  ULEA UR5, UR6, UR5, 0x18 ;  /* 0x0000000506057291 */ /* 0x002fc4000f8ec0ff */
[----:B------:R-:W-:-:S04]  /*0290*/  ULEA UR4, UR6, UR4, 0x18 ;  /* 0x0000000406047291 */ /* 0x000fc8000f8ec0ff */
[C---:B0-----:R-:W-:Y:S02]  /*02a0*/  LEA R7, R2.reuse, UR5, 0x8 ;  /* 0x0000000502077c11 */ /* 0x041fe4000f8e40ff */
[----:B------:R-:W-:Y:S01]  /*02b0*/  LEA R5, R2, UR4, 0x8 ;  /* 0x0000000402057c11 */ /* 0x000fe2000f8e40ff */
[----:B------:R-:W-:Y:S01]  /*02c0*/  UMOV UR4, 0x400 ;  /* 0x0000040000047882 */ /* 0x000fe20000000000 */
[C---:B------:R-:W-:Y:S01]  /*02d0*/  LEA R2, R0.reuse, UR5, 0x4 ;  /* 0x0000000500027c11 */ /* 0x040fe2000f8e20ff */
[C---:B------:R-:W-:Y:S02]  /*02e0*/  IMAD R7, R0.reuse, 0x10, R7 ;  /* 0x0000001000077824 */ /* 0x040fe400078e0207 */
[----:B------:R-:W-:Y:S02]  /*02f0*/  IMAD R4, R0, 0x10, R5 ;  /* 0x0000001000047824 */ /* 0x000fe400078e0205 */
[----:B------:R-:W-:Y:S02]  /*0300*/  VIADD R0, R5, 0x10 ;  /* 0x0000001005007836 */ /* 0x000fe40000000000 */
[----:B------:R-:W-:Y:S01]  /*0310*/  VIADD R2, R2, 0x400 ;  /* 0x0000040002027836 */ /* 0x000fe20000000000 */
[----:B--2---:R0:W-:Y:S04]  /*0320*/  STS [R7], R10 ;  /* 0x0000000a07007388 */ /* 0x0041e80000000800 */
[----:B---3--:R0:W-:Y:S04]  /*0330*/  STS [R4], R11 ;  /* 0x0000000b04007388 */ /* 0x0081e80000000800 */
[----:B----4-:R0:W-:Y:S04]  /*0340*/  STS [R7+0x4], R12 ;  /* 0x0000040c07007388 */ /* 0x0101e80000000800 */
[----:B------:R0:W-:Y:S04]  /*0350*/  STS [R4+0x4], R13 ;  /* 0x0000040d04007388 */ /* 0x0001e80000000800 */
[----:B------:R0:W-:Y:S04]  /*0360*/  STS [R7+0x8], R14 ;  /* 0x0000080e07007388 */ /* 0x0001e80000000800 */
[----:B------:R0:W-:Y:S04]  /*0370*/  STS [R4+0x8], R15 ;  /* 0x0000080f04007388 */ /* 0x0001e80000000800 */
[----:B------:R0:W-:Y:S04]  /*0380*/  STS [R7+0xc], R16 ;  /* 0x00000c1007007388 */ /* 0x0001e80000000800 */
[----:B------:R0:W-:Y:S01]  /*0390*/  STS [R4+0xc], R17 ;  /* 0x00000c1104007388 */ /* 0x0001e20000000800 */
[----:B------:R-:W-:Y:S06]  /*03a0*/  BAR.SYNC.DEFER_BLOCKING 0x0 ;  /* 0x0000000000007b1d */ /* 0x000fec0000010000 */
.L_x_0:
[----:B0-----:R-:W-:Y:S01]  /*03b0*/  LDS.128 R4, [R0+-0x10] ;  /* 0xfffff00000047984 */ /* 0x001fe20000000c00 */
[----:B------:R-:W-:-:S03]  /*03c0*/  UIADD3 UR4, UPT, UPT, UR4, 0x800, URZ ;  /* 0x0000080004047890 */ /* 0x000fc6000fffe0ff */
[----:B------:R-:W0:Y:S01]  /*03d0*/  LDS.128 R12, [R2+-0x400] ;  /* 0xfffc0000020c7984 */ /* 0x000e220000000c00 */
[----:B------:R-:W-:-:S03]  /*03e0*/  UISETP.NE.AND UP0, UPT, UR4, 0x4400, UPT ;  /* 0x000044000400788c */ /* 0x000fc6000bf05270 */
[----:B------:R-:W1:Y:S04]  /*03f0*/  LDS.128 R16, [R2+-0x300] ;  /* 0xfffd000002107984 */ /* 0x000e680000000c00 */
[----:B------:R-:W2:Y:S01]  /*0400*/  LDS.128 R20, [R2+-0x200] ;  /* 0xfffe000002147984 */ /* 0x000ea20000000c00 */
[----:B0----5:R-:W-:-:S03]  /*0410*/  VIADDMNMX R26, R13, R4, R9, PT ;  /* 0x000000040d1a7246 */ /* 0x021fc60003800109 */
[----:B------:R-:W0:Y:S01]  /*0420*/  LDS.128 R8, [R2+-0x100] ;  /* 0xffff000002087984 */ /* 0x000e220000000c00 */
[-C--:B------:R-:W-:Y:S02]  /*0430*/  VIADDMNMX R12, R12, R4.reuse, R27, PT ;  /* 0x000000040c0c7246 */ /* 0x080fe4000380011b */
[-C--:B------:R-:W-:Y:S02]  /*0440*/  VIADDMNMX R14, R14, R4.reuse, R29, PT ;  /* 0x000000040e0e7246 */ /* 0x080fe4000380011d */
[----:B------:R-:W-:Y:S02]  /*0450*/  VIADDMNMX R28, R15, R4, R3, PT ;  /* 0x000000040f1c7246 */ /* 0x000fe40003800103 */
[-C--:B-1----:R-:W-:Y:S02]  /*0460*/  VIADDMNMX R3, R16, R5.reuse, R12, PT ;  /* 0x0000000510037246 */ /* 0x082fe4000380010c */
[-C--:B------:R-:W-:Y:S02]  /*0470*/  VIADDMNMX R4, R17, R5.reuse, R26, PT ;  /* 0x0000000511047246 */ /* 0x080fe4000380011a */
[----:B------:R-:W-:-:S02]  /*0480*/  VIADDMNMX R27, R18, R5, R14, PT ;  /* 0x00000005121b7246 */ /* 0x000fc4000380010e */
[----:B------:R-:W-:Y:S01]  /*0490*/  VIADDMNMX R28, R19, R5, R28, PT ;  /* 0x00000005131c7246 */ /* 0x000fe2000380011c */
[----:B------:R1:W-:Y:S01]  /*04a0*/  LDS.128 R12, [R0] ;  /* 0x00000000000c7984 */ /* 0x0003e20000000c00 */
[-C--:B--2---:R-:W-:Y:S02]  /*04b0*/  VIADDMNMX R20, R20, R6.reuse, R3, PT ;  /* 0x0000000614147246 */ /* 0x084fe40003800103 */
[-C--:B------:R-:W-:Y:S01]  /*04c0*/  VIADDMNMX R4, R21, R6.reuse, R4, PT ;  /* 0x0000000615047246 */ /* 0x080fe20003800104 */
[----:B------:R-:W2:Y:S01]  /*04d0*/  LDS.128 R16, [R2] ;  /* 0x0000000002107984 */ /* 0x000ea20000000c00 */
[-C--:B------:R-:W-:Y:S02]  /*04e0*/  VIADDMNMX R3, R22, R6.reuse, R27, PT ;  /* 0x0000000616037246 */ /* 0x080fe4000380011b */
[----:B------:R-:W-:Y:S01]  /*04f0*/  VIADDMNMX R26, R23, R6, R28, PT ;  /* 0x00000006171a7246 */ /* 0x000fe2000380011c */
[----:B-1----:R-:W-:Y:S01]  /*0500*/  VIADD R0, R0, 0x20 ;  /* 0x0000002000007836 */ /* 0x002fe20000000000 */
[----:B0-----:R-:W-:-:S02]  /*0510*/  VIADDMNMX R27, R8, R7, R20, PT ;  /* 0x00000007081b7246 */ /* 0x001fc40003800114 */
[----:B------:R-:W0:Y:S01]  /*0520*/  LDS.128 R20, [R2+0x100] ;  /* 0x0001000002147984 */ /* 0x000e220000000c00 */
[-C--:B------:R-:W-:Y:S02]  /*0530*/  VIADDMNMX R9, R9, R7.reuse, R4, PT ;  /* 0x0000000709097246 */ /* 0x080fe40003800104 */
[-C--:B------:R-:W-:Y:S02]  /*0540*/  VIADDMNMX R3, R10, R7.reuse, R3, PT ;  /* 0x000000070a037246 */ /* 0x080fe40003800103 */
[----:B------:R-:W-:Y:S02]  /*0550*/  VIADDMNMX R26, R11, R7, R26, PT ;  /* 0x000000070b1a7246 */ /* 0x000fe4000380011a */
[----:B------:R-:W1:Y:S01]  /*0560*/  LDS.128 R4, [R2+0x200] ;  /* 0x0002000002047984 */ /* 0x000e620000000c00 */
[----:B--2---:R-:W-:-:S03]  /*0570*/  VIADDMNMX R28, R17, R12, R9, PT ;  /* 0x0000000c111c7246 */ /* 0x004fc60003800109 */
[----:B------:R2:W3:Y:S01]  /*0580*/  LDS.128 R8, [R2+0x300] ;  /* 0x0003000002087984 */ /* 0x0004e20000000c00 */
[-C--:B------:R-:W-:Y:S02]  /*0590*/  VIADDMNMX R16, R16, R12.reuse, R27, PT ;  /* 0x0000000c10107246 */ /* 0x080fe4000380011b */
[-C--:B------:R-:W-:Y:S02]  /*05a0*/  VIADDMNMX R3, R18, R12.reuse, R3, PT ;  /* 0x0000000c12037246 */ /* 0x080fe40003800103 */
[----:B------:R-:W-:Y:S01]  /*05b0*/  VIADDMNMX R26, R19, R12, R26, PT ;  /* 0x0000000c131a7246 */ /* 0x000fe2000380011a */
[----:B--2---:R-:W-:Y:S01]  /*05c0*/  VIADD R2, R2, 0x800 ;  /* 0x0000080002027836 */ /* 0x004fe20000000000 */
[-C--:B0-----:R-:W-:Y:S02]  /*05d0*/  VIADDMNMX R17, R20, R13.reuse, R16, PT ;  /* 0x0000000d14117246 */ /* 0x081fe40003800110 */
[-C--:B------:R-:W-:Y:S02]  /*05e0*/  VIADDMNMX R21, R21, R13.reuse, R28, PT ;  /* 0x0000000d15157246 */ /* 0x080fe4000380011c */
[----:B------:R-:W-:-:S02]  /*05f0*/  VIADDMNMX R3, R22, R13, R3, PT ;  /* 0x0000000d16037246 */ /* 0x000fc40003800103 */
[----:B------:R-:W-:Y:S02]  /*0600*/  VIADDMNMX R23, R23, R13, R26, PT ;  /* 0x0000000d17177246 */ /* 0x000fe4000380011a */
[-C--:B-1----:R-:W-:Y:S02]  /*0610*/  VIADDMNMX R4, R4, R14.reuse, R17, PT ;  /* 0x0000000e04047246 */ /* 0x082fe40003800111 */
[-C--:B------:R-:W-:Y:S02]  /*0620*/  VIADDMNMX R12, R5, R14.reuse, R21, PT ;  /* 0x0000000e050c7246 */ /* 0x080fe40003800115 */
[-C--:B------:R-:W-:Y:S02]  /*0630*/  VIADDMNMX R3, R6, R14.reuse, R3, PT ;  /* 0x0000000e06037246 */ /* 0x080fe40003800103 */
[----:B------:R-:W-:Y:S02]  /*0640*/  VIADDMNMX R14, R7, R14, R23, PT ;  /* 0x0000000e070e7246 */ /* 0x000fe40003800117 */
[----:B---3--:R-:W-:-:S02]  /*0650*/  VIADDMNMX R29, R10, R15, R3, PT ;  /* 0x0000000f0a1d7246 */ /* 0x008fc40003800103 */
[-C--:B------:R-:W-:Y:S02]  /*0660*/  VIADDMNMX R27, R8, R15.reuse, R4, PT ;  /* 0x0000000f081b7246 */ /* 0x080fe40003800104 */
[-C--:B------:R-:W-:Y:S02]  /*0670*/  VIADDMNMX R9, R9, R15.reuse, R12, PT ;  /* 0x0000000f09097246 */ /* 0x080fe4000380010c */
[----:B------:R-:W-:Y:S01]  /*0680*/  VIADDMNMX R3, R11, R15, R14, PT ;  /* 0x0000000f0b037246 */ /* 0x000fe2000380010e */
[----:B------:R-:W-:Y:S06]  /*0690*/  BRA.U UP0, `(.L_x_0) ;  /* 0xfffffffd00447547 */ /* 0x000fec000b83ffff */
[----:B------:R-:W-:Y:S04]  /*06a0*/  STG.E desc[UR8][R24.64], R27 ;  /* 0x0000001b18007986 */ /* 0x000fe8000c101908 */
[----:B------:R-:W-:Y:S04]  /*06b0*/  STG.E desc[UR8][R24.64+0x4], R9 ;  /* 0x0000040918007986 */ /* 0x000fe8000c101908 */
[----:B------:R-:W-:Y:S04]  /*06c0*/  STG.E desc[UR8][R24.64+0x8], R29 ;  /* 0x0000081d18007986 */ /* 0x000fe8000c101908 */
[----:B------:R-:W-:Y:S01]  /*06d0*/  STG.E desc[UR8][R24.64+0xc], R3 ;  /* 0x00000c0318007986 */ /* 0x000fe2000c101908 */
[----:B------:R-:W-:Y:S05]  /*06e0*/  EXIT ;  /* 0x000000000000794d */ /* 0x000fea0003800000 */
.L_x_1:
[----:B------:R-:W-:-:S00]  /*06f0*/  BRA `(.L_x_1) ;  /* 0xfffffffc00fc7947 */ /* 0x000fc0000383ffff */
[----:B------:R-:W-:-:S00]  /*0700*/  NOP ;  /* 0x0000000000007918 */ /* 0x000fc00000000000 */
[----:B------:R-:W-:-:S00]  /*0710*/  NOP ;  /* 0x0000000000007918 */ /* 0x000fc00000000000 */
[----:B------:R-:W-:-:S00]  /*0720*/  NOP ;  /* 0x0000000000007918 */ /* 0x000fc00000000000 */
[----:B------:R-:W-:-:S00]  /*0730*/  NOP ;  /* 0x0000000000007918 */ /* 0x000fc00000000000 */
[----:B------:R-:W-:-:S00]  /*0740*/  NOP ;  /* 0x0000000000007918 */ /* 0x000fc00000000000 */
[----:B------:R-:W-:-:S00]  /*0750*/  NOP ;  /* 0x0000000000007918 */ /* 0x000fc00000000000 */
[----:B------:R-:W-:-:S00]  /*0760*/  NOP ;  /* 0x0000000000007918 */ /* 0x000fc00000000000 */
[----:B------:R-:W-:-:S00]  /*0770*/  NOP ;  /* 0x0000000000007918 */ /* 0x000fc00000000000 */
.L_x_12:


//--------------------- .text._Z7phase_3Piiii     --------------------------
	.section	.text._Z7phase_3Piiii,"ax",@progbits
	.align	128
        .global         _Z7phase_3Piiii
        .type           _Z7phase_3Piiii,@function
        .size           _Z7phase_3Piiii,(.L_x_13 - _Z7phase_3Piiii)
        .other          _Z7phase_3Piiii,@"STO_CUDA_ENTRY STV_DEFAULT"
_Z7phase_3Piiii:
.text._Z7phase_3Piiii:
[----:B------:R-:W-:Y:S01]  /*0000*/  LDC R1, c[0x0][0x37c] ;  /* 0x0000df00ff017b82 */ /* 0x000fe20000000800 */
[----:B------:R-:W0:Y:S07]  /*0010*/  S2R R6, SR_CTAID.X ;  /* 0x0000000000067919 */ /* 0x000e2e0000002500 */
[----:B------:R-:W0:Y:S02]  /*0020*/  LDC R5, c[0x0][0x38c] ;  /* 0x0000e300ff057b82 */ /* 0x000e240000000800 */
[----:B0-----:R-:W-:-:S13]  /*0030*/  ISETP.NE.AND P0, PT, R6, R5, PT ;  /* 0x000000050600720c */ /* 0x001fda0003f05270 */
[----:B------:R-:W-:Y:S05]  /*0040*/  @!P0 EXIT ;  /* 0x000000000000894d */ /* 0x000fea0003800000 */
[----:B------:R-:W0:Y:S01]  /*0050*/  LDC R7, c[0x0][0x390] ;  /* 0x0000e400ff077b82 */ /* 0x000e220000000800 */
[----:B------:R-:W1:Y:S01]  /*0060*/  S2R R3, SR_CTAID.Y ;  /* 0x0000000000037919 */ /* 0x000e620000002600 */
[----:B0-----:R-:W-:-:S04]  /*0070*/  SHF.R.S32.HI R0, RZ, 0x1f, R7 ;  /* 0x0000001fff007819 */ /* 0x001fc80000011407 */
[----:B------:R-:W-:-:S04]  /*0080*/  LEA.HI R0, R0, R7, RZ, 0x6 ;  /* 0x0000000700007211 */ /* 0x000fc800078f30ff */
[----:B-1----:R-:W-:-:S04]  /*0090*/  LEA.HI.SX32 R0, R0, R3, 0x1a ;  /* 0x0000000300007211 */ /* 0x002fc800078fd2ff */
[----:B------:R-:W-:-:S13]  /*00a0*/  ISETP.NE.AND P0, PT, R0, R5, PT ;  /* 0x000000050000720c */ /* 0x000fda0003f05270 */
[----:B------:R-:W-:Y:S05]  /*00b0*/  @!P0 EXIT ;  /* 0x000000000000894d */ /* 0x000fea0003800000 */
[----:B------:R-:W0:Y:S01]  /*00c0*/  S2R R2, SR_TID.Y ;  /* 0x0000000000027919 */ /* 0x000e220000002200 */
[----:B------:R-:W1:Y:S01]  /*00d0*/  LDC.64 R24, c[0x0][0x380] ;  /* 0x0000e000ff187b82 */ /* 0x000e620000000a00 */
[----:B------:R-:W2:Y:S01]  /*00e0*/  LDCU UR4, c[0x0][0x388] ;  /* 0x00007100ff0477ac */ /* 0x000ea20008000800 */
[----:B------:R-:W3:Y:S01]  /*00f0*/  S2R R0, SR_TID.X ;  /* 0x0000000000007919 */ /* 0x000ee20000002100 */
[----:B------:R-:W4:Y:S01]  /*0100*/  LDCU.64 UR8, c[0x0][0x358] ;  /* 0x00006b00ff0877ac */ /* 0x000f220008000a00 */
[--C-:B0-----:R-:W-:Y:S02]  /*0110*/  IMAD R4, R3, 0x40, R2.reuse ;  /* 0x0000004003047824 */ /* 0x101fe400078e0202 */
[----:B---3--:R-:W-:Y:S02]  /*0120*/  IMAD.SHL.U32 R3, R0, 0x4, RZ ;  /* 0x0000000400037824 */ /* 0x008fe400078e00ff */
[----:B------:R-:W-:Y:S02]  /*0130*/  IMAD.IADD R8, R4, 0x1, R7 ;  /* 0x0000000104087824 */ /* 0x000fe400078e0207 */
[----:B------:R-:W-:-:S02]  /*0140*/  IMAD R4, R5, 0x40, R2 ;  /* 0x0000004005047824 */ /* 0x000fc400078e0202 */
[--C-:B------:R-:W-:Y:S02]  /*0150*/  IMAD R9, R6, 0x40, R3.reuse ;  /* 0x0000004006097824 */ /* 0x100fe400078e0203 */
[----:B------:R-:W-:Y:S02]  /*0160*/  IMAD R3, R5, 0x40, R3 ;  /* 0x0000004005037824 */ /* 0x000fe400078e0203 */
[----:B--2---:R-:W-:Y:S02]  /*0170*/  IMAD R5, R4, UR4, R9 ;  /* 0x0000000404057c24 */ /* 0x004fe4000f8e0209 */
[----:B------:R-:W-:Y:S02]  /*0180*/  IMAD R3, R8, UR4, R3 ;  /* 0x0000000408037c24 */ /* 0x000fe4000f8e0203 */
        /* <DEDUP_REMOVED lines=38> */
.L_x_2:
        /* <DEDUP_REMOVED lines=52> */
.L_x_3:
        /* <DEDUP_REMOVED lines=13> */
.L_x_13:


//--------------------- .text._Z16phase_2_same_colPiii --------------------------
	.section	.text._Z16phase_2_same_colPiii,"ax",@progbits
	.align	128
        .global         _Z16phase_2_same_colPiii
        .type           _Z16phase_2_same_colPiii,@function
        .size           _Z16phase_2_same_colPiii,(.L_x_14 - _Z16phase_2_same_colPiii)
        .other          _Z16phase_2_same_colPiii,@"STO_CUDA_ENTRY STV_DEFAULT"
_Z16phase_2_same_colPiii:
.text._Z16phase_2_same_colPiii:
[----:B------:R-:W-:Y:S01]  /*0000*/  LDC R1, c[0x0][0x37c] ;  /* 0x0000df00ff017b82 */ /* 0x000fe20000000800 */
[----:B------:R-:W0:Y:S01]  /*0010*/  S2R R0, SR_CTAID.X ;  /* 0x0000000000007919 */ /* 0x000e220000002500 */
[----:B------:R-:W0:Y:S02]  /*0020*/  LDCU UR4, c[0x0][0x38c] ;  /* 0x00007180ff0477ac */ /* 0x000e240008000800 */
[----:B0-----:R-:W-:-:S13]  /*0030*/  ISETP.NE.AND P0, PT, R0, UR4, PT ;  /* 0x0000000400007c0c */ /* 0x001fda000bf05270 */
[----:B------:R-:W-:Y:S05]  /*0040*/  @!P0 EXIT ;  /* 0x000000000000894d */ /* 0x000fea0003800000 */
[----:B------:R-:W0:Y:S01]  /*0050*/  S2R R16, SR_TID.X ;  /* 0x0000000000107919 */ /* 0x000e220000002100 */
[----:B------:R-:W1:Y:S01]  /*0060*/  LDC.64 R6, c[0x0][0x380] ;  /* 0x0000e000ff067b82 */ /* 0x000e620000000a00 */
[----:B------:R-:W2:Y:S01]  /*0070*/  LDCU UR5, c[0x0][0x388] ;  /* 0x00007100ff0577ac */ /* 0x000ea20008000800 */
[----:B------:R-:W3:Y:S01]  /*0080*/  S2R R11, SR_TID.Y ;  /* 0x00000000000b7919 */ /* 0x000ee20000002200 */
[----:B------:R-:W-:Y:S01]  /*0090*/  USHF.L.U32 UR4, UR4, 0x6, URZ ;  /* 0x0000000604047899 */ /* 0x000fe200080006ff */
[----:B------:R-:W4:Y:S05]  /*00a0*/  LDCU.64 UR8, c[0x0][0x358] ;  /* 0x00006b00ff0877ac */ /* 0x000f2a0008000a00 */
[----:B0-----:R-:W-:Y:S01]  /*00b0*/  LEA R3, R16, UR4, 0x2 ;  /* 0x0000000410037c11 */ /* 0x001fe2000f8e10ff */
[----:B---3--:R-:W-:-:S02]  /*00c0*/  IMAD R0, R0, 0x40, R11 ;  /* 0x0000004000007824 */ /* 0x008fc400078e020b */
[----:B------:R-:W-:Y:S02]  /*00d0*/  VIADD R2, R11, UR4 ;  /* 0x000000040b027c36 */ /* 0x000fe40008000000 */
[--C-:B--2---:R-:W-:Y:S02]  /*00e0*/  IMAD R5, R0, UR5, R3.reuse ;  /* 0x0000000500057c24 */ /* 0x104fe4000f8e0203 */
[----:B------:R-:W-:Y:S02]  /*00f0*/  IMAD R9, R2, UR5, R3 ;  /* 0x0000000502097c24 */ /* 0x000fe4000f8e0203 */
[----:B-1----:R-:W-:-:S04]  /*0100*/  IMAD.WIDE R2, R5, 0x4, R6 ;  /* 0x0000000405027825 */ /* 0x002fc800078e0206 */
[----:B------:R-:W-:Y:S01]  /*0110*/  IMAD.WIDE R6, R9, 0x4, R6 ;  /* 0x0000000409067825 */ /* 0x000fe200078e0206 */
[----:B----4-:R-:W2:Y:S04]  /*0120*/  LDG.E R13, desc[UR8][R2.64+0x4] ;  /* 0x00000408020d7981 */ /* 0x010ea8000c1e1900 */
[----:B------:R-:W3:Y:S04]  /*0130*/  LDG.E R9, desc[UR8][R2.64] ;  /* 0x0000000802097981 */ /* 0x000ee8000c1e1900 */
[----:B------:R-:W4:Y:S04]  /*0140*/  LDG.E R8, desc[UR8][R6.64] ;  /* 0x0000000806087981 */ /* 0x000f28000c1e1900 */
[----:B------:R-:W5:Y:S04]  /*0150*/  LDG.E R10, desc[UR8][R6.64+0x4] ;  /* 0x00000408060a7981 */ /* 0x000f68000c1e1900 */
[----:B------:R-:W5:Y:S04]  /*0160*/  LDG.E R15, desc[UR8][R2.64+0x8] ;  /* 0x00000808020f7981 */ /* 0x000f68000c1e1900 */
[----:B------:R-:W5:Y:S04]  /*0170*/  LDG.E R12, desc[UR8][R6.64+0x8] ;  /* 0x00000808060c7981 */ /* 0x000f68000c1e1900 */
[----:B------:R-:W5:Y:S04]  /*0180*/  LDG.E R17, desc[UR8][R2.64+0xc] ;  /* 0x00000c0802117981 */ /* 0x000f68000c1e1900 */
[----:B------:R-:W5:Y:S01]  /*0190*/  LDG.E R14, desc[UR8][R6.64+0xc] ;  /* 0x00000c08060e7981 */ /* 0x000f62000c1e1900 */
[----:B------:R-:W0:Y:S01]  /*01a0*/  S2UR UR6, SR_CgaCtaId ;  /* 0x00000000000679c3 */ /* 0x000e220000008800 */
[----:B------:R-:W-:-:S02]  /*01b0*/  UMOV UR4, 0x400 ;  /* 0x0000040000047882 */ /* 0x000fc40000000000 */
[----:B------:R-:W-:-:S04]  /*01c0*/  UIADD3 UR5, UPT, UPT, UR4, 0x4000, URZ ;  /* 0x0000400004057890 */ /* 0x000fc8000fffe0ff */
[----:B0-----:R-:W-:Y:S02]  /*01d0*/  ULEA UR5, UR6, UR5, 0x18 ;  /* 0x0000000506057291 */ /* 0x001fe4000f8ec0ff */
[----:B------:R-:W-:-:S04]  /*01e0*/  ULEA UR4, UR6, UR4, 0x18 ;  /* 0x0000000406047291 */ /* 0x000fc8000f8ec0ff */
[C---:B------:R-:W-:Y:S02]  /*01f0*/  LEA R0, R11.reuse, UR5, 0x8 ;  /* 0x000000050b007c11 */ /* 0x040fe4000f8e40ff */
[----:B------:R-:W-:-:S03]  /*0200*/  LEA R5, R11, UR4, 0x8 ;  /* 0x000000040b057c11 */ /* 0x000fc6000f8e40ff */
[C---:B------:R-:W-:Y:S02]  /*0210*/  IMAD R4, R16.reuse, 0x10, R0 ;  /* 0x0000001010047824 */ /* 0x040fe400078e0200 */
[C---:B------:R-:W-:Y:S01]  /*0220*/  IMAD R11, R16.reuse, 0x10, R5 ;  /* 0x00000010100b7824 */ /* 0x040fe200078e0205 */
[----:B------:R-:W-:Y:S01]  /*0230*/  LEA R5, R16, UR4, 0x4 ;  /* 0x0000000410057c11 */ /* 0x000fe2000f8e20ff */
[----:B------:R-:W-:-:S04]  /*0240*/  UMOV UR4, 0x8 ;  /* 0x0000000800047882 */ /* 0x000fc80000000000 */
[----:B------:R-:W-:Y:S01]  /*0250*/  VIADD R5, R5, 0x8 ;  /* 0x0000000805057836 */ /* 0x000fe20000000000 */
[----:B---3--:R0:W-:Y:S04]  /*0260*/  STS [R4], R9 ;  /* 0x0000000904007388 */ /* 0x0081e80000000800 */
[----:B----4-:R0:W-:Y:S04]  /*0270*/  STS [R11], R8 ;  /* 0x000000080b007388 */ /* 0x0101e80000000800 */
[----:B--2---:R0:W-:Y:S04]  /*0280*/  STS [R4+0x4], R13 ;  /* 0x0000040d04007388 */ /* 0x0041e80000000800 */
[----:B-----5:R0:W-:Y:S04]  /*0290*/  STS [R11+0x4], R10 ;  /* 0x0000040a0b007388 */ /* 0x0201e80000000800 */
[----:B------:R0:W-:Y:S04]  /*02a0*/  STS [R4+0x8], R15 ;  /* 0x0000080f04007388 */ /* 0x0001e80000000800 */
[----:B------:R0:W-:Y:S04]  /*02b0*/  STS [R11+0x8], R12 ;  /* 0x0000080c0b007388 */ /* 0x0001e80000000800 */
[----:B------:R0:W-:Y:S04]  /*02c0*/  STS [R4+0xc], R17 ;  /* 0x00000c1104007388 */ /* 0x0001e80000000800 */
[----:B------:R0:W-:Y:S01]  /*02d0*/  STS [R11+0xc], R14 ;  /* 0x00000c0e0b007388 */ /* 0x0001e20000000800 */
[----:B------:R-:W-:Y:S06]  /*02e0*/  BAR.SYNC.DEFER_BLOCKING 0x0 ;  /* 0x0000000000007b1d */ /* 0x000fec0000010000 */
.L_x_4:
[----:B------:R-:W-:Y:S01]  /*02f0*/  LDS R6, [R4] ;  /* 0x0000000004067984 */ /* 0x000fe20000000800 */
[----:B------:R-:W-:-:S03]  /*0300*/  UIADD3 UR4, UPT, UPT, UR4, 0x800, URZ ;  /* 0x0000080004047890 */ /* 0x000fc6000fffe0ff */
[----:B-1----:R-:W-:Y:S01]  /*0310*/  LDS R7, [R0] ;  /* 0x0000000000077984 */ /* 0x002fe20000000800 */
[----:B------:R-:W-:-:S03]  /*0320*/  UISETP.NE.AND UP0, UPT, UR4, 0x4008, UPT ;  /* 0x000040080400788c */ /* 0x000fc6000bf05270 */
[----:B0-----:R-:W0:Y:S02]  /*0330*/  LDS R8, [R5+-0x8] ;  /* 0xfffff80005087984 */ /* 0x001e240000000800 */
[----:B0-----:R-:W-:Y:S02]  /*0340*/  VIADDMNMX R7, R8, R7, R6, PT ;  /* 0x0000000708077246 */ /* 0x001fe40003800106 */
[----:B------:R-:W-:Y:S04]  /*0350*/  LDS R8, [R4+0x4] ;  /* 0x0000040004087984 */ /* 0x000fe80000000800 */
[----:B------:R-:W-:Y:S04]  /*0360*/  STS [R4], R7 ;  /* 0x0000000704007388 */ /* 0x000fe80000000800 */
[----:B------:R-:W-:Y:S04]  /*0370*/  LDS R6, [R0] ;  /* 0x0000000000067984 */ /* 0x000fe80000000800 */
[----:B------:R-:W0:Y:S02]  /*0380*/  LDS R9, [R5+-0x4] ;  /* 0xfffffc0005097984 */ /* 0x000e240000000800 */
[----:B0-----:R-:W-:-:S02]  /*0390*/  VIADDMNMX R9, R9, R6, R8, PT ;  /* 0x0000000609097246 */ /* 0x001fc40003800108 */
[----:B------:R-:W-:Y:S04]  /*03a0*/  LDS R8, [R4+0x8] ;  /* 0x0000080004087984 */ /* 0x000fe80000000800 */
[----:B------:R-:W-:Y:S04]  /*03b0*/  STS [R4+0x4], R9 ;  /* 0x0000040904007388 */ /* 0x000fe80000000800 */
[----:B------:R-:W-:Y:S04]  /*03c0*/  LDS R6, [R0] ;  /* 0x0000000000067984 */ /* 0x000fe80000000800 */
[----:B------:R-:W0:Y:S02]  /*03d0*/  LDS R11, [R5] ;  /* 0x00000000050b7984 */ /* 0x000e240000000800 */
[----:B0-----:R-:W-:-:S02]  /*03e0*/  VIADDMNMX R11, R11, R6, R8, PT ;  /* 0x000000060b0b7246 */ /* 0x001fc40003800108 */
[----:B------:R-:W-:Y:S04]  /*03f0*/  LDS R8, [R4+0xc] ;  /* 0x00000c0004087984 */ /* 0x000fe80000000800 */
[----:B------:R-:W-:Y:S04]  /*0400*/  STS [R4+0x8], R11 ;  /* 0x0000080b04007388 */ /* 0x000fe80000000800 */
[----:B------:R-:W-:Y:S04]  /*0410*/  LDS R6, [R0] ;  /* 0x0000000000067984 */ /* 0x000fe80000000800 */
[----:B------:R-:W0:Y:S02]  /*0420*/  LDS R7, [R5+0x4] ;  /* 0x0000040005077984 */ /* 0x000e240000000800 */
[----:B0-----:R-:W-:-:S05]  /*0430*/  VIADDMNMX R7, R7, R6, R8, PT ;  /* 0x0000000607077246 */ /* 0x001fca0003800108 */
[----:B------:R-:W-:Y:S01]  /*0440*/  STS [R4+0xc], R7 ;  /* 0x00000c0704007388 */ /* 0x000fe20000000800 */
[----:B------:R-:W-:Y:S06]  /*0450*/  BAR.SYNC.DEFER_BLOCKING 0x0 ;  /* 0x0000000000007b1d */ /* 0x000fec0000010000 */
[----:B------:R-:W-:Y:S04]  /*0460*/  LDS R6, [R4] ;  /* 0x0000000004067984 */ /* 0x000fe80000000800 */
[----:B------:R-:W-:Y:S04]  /*0470*/  LDS R9, [R0+0x4] ;  /* 0x0000040000097984 */ /* 0x000fe80000000800 */
[----:B------:R-:W0:Y:S02]  /*0480*/  LDS R8, [R5+0xf8] ;  /* 0x0000f80005087984 */ /* 0x000e240000000800 */
[----:B0-----:R-:W-:-:S02]  /*0490*/  VIADDMNMX R9, R8, R9, R6, PT ;  /* 0x0000000908097246 */ /* 0x001fc40003800106 */
[----:B------:R-:W-:Y:S04]  /*04a0*/  LDS R8, [R4+0x4] ;  /* 0x0000040004087984 */ /* 0x000fe80000000800 */
[----:B------:R-:W-:Y:S04]  /*04b0*/  STS [R4], R9 ;  /* 0x0000000904007388 */ /* 0x000fe80000000800 */
[----:B------:R-:W-:Y:S04]  /*04c0*/  LDS R6, [R0+0x4] ;  /* 0x0000040000067984 */ /* 0x000fe80000000800 */
[----:B------:R-:W0:Y:S02]  /*04d0*/  LDS R11, [R5+0xfc] ;  /* 0x0000fc00050b7984 */ /* 0x000e240000000800 */
[----:B0-----:R-:W-:-:S02]  /*04e0*/  VIADDMNMX R11, R11, R6, R8, PT ;  /* 0x000000060b0b7246 */ /* 0x001fc40003800108 */
[----:B------:R-:W-:Y:S04]  /*04f0*/  LDS R8, [R4+0x8] ;  /* 0x0000080004087984 */ /* 0x000fe80000000800 */
[----:B------:R-:W-:Y:S04]  /*0500*/  STS [R4+0x4], R11 ;  /* 0x0000040b04007388 */ /* 0x000fe80000000800 */
[----:B------:R-:W-:Y:S04]  /*0510*/  LDS R6, [R0+0x4] ;  /* 0x0000040000067984 */ /* 0x000fe80000000800 */
[----:B------:R-:W0:Y:S02]  /*0520*/  LDS R7, [R5+0x100] ;  /* 0x0001000005077984 */ /* 0x000e240000000800 */
[----:B0-----:R-:W-:-:S02]  /*0530*/  VIADDMNMX R7, R7, R6, R8, PT ;  /* 0x0000000607077246 */ /* 0x001fc40003800108 */
[----:B------:R-:W-:Y:S04]  /*0540*/  LDS R8, [R4+0xc] ;  /* 0x00000c0004087984 */ /* 0x000fe80000000800 */
[----:B------:R-:W-:Y:S04]  /*0550*/  STS [R4+0x8], R7 ;  /* 0x0000080704007388 */ /* 0x000fe80000000800 */
[----:B------:R-:W-:Y:S04]  /*0560*/  LDS R6, [R0+0x4] ;  /* 0x0000040000067984 */ /* 0x000fe80000000800 */
        /* <DEDUP_REMOVED lines=90> */
[----:B------:R-:W0:Y:S04]  /*0b10*/  LDS R8, [R5+0x5f8] ;  /* 0x0005f80005087984 */ /* 0x000e280000000800 */
[----:B------:R-:W-:Y:S01]  /*0b20*/  LDS R13, [R4+0xc] ;  /* 0x00000c00040d7984 */ /* 0x000fe20000000800 */
[----:B0-----:R-:W-:-:S03]  /*0b30*/  VIADDMNMX R7, R8, R7, R6, PT ;  /* 0x0000000708077246 */ /* 0x001fc60003800106 */
        /* <DEDUP_REMOVED lines=32> */
[----:B------:R0:W-:Y:S04]  /*0d40*/  LDS R6, [R0+0x1c] ;  /* 0x00001c0000067984 */ /* 0x0001e80000000800 */
[----:B------:R1:W2:Y:S01]  /*0d50*/  LDS R7, [R5+0x704] ;  /* 0x0007040005077984 */ /* 0x0002a20000000800 */
[----:B0-----:R-:W-:-:S02]  /*0d60*/  VIADD R0, R0, 0x20 ;  /* 0x0000002000007836 */ /* 0x001fc40000000000 */
[----:B-1----:R-:W-:Y:S01]  /*0d70*/  VIADD R5, R5, 0x800 ;  /* 0x0000080005057836 */ /* 0x002fe20000000000 */
[----:B--2---:R-:W-:-:S05]  /*0d80*/  VIADDMNMX R7, R7, R6, R8, PT ;  /* 0x0000000607077246 */ /* 0x004fca0003800108 */
[----:B------:R1:W-:Y:S01]  /*0d90*/  STS [R4+0xc], R7 ;  /* 0x00000c0704007388 */ /* 0x0003e20000000800 */
[----:B------:R-:W-:Y:S06]  /*0da0*/  BAR.SYNC.DEFER_BLOCKING 0x0 ;  /* 0x0000000000007b1d */ /* 0x000fec0000010000 */
[----:B------:R-:W-:Y:S05]  /*0db0*/  BRA.U UP0, `(.L_x_4) ;  /* 0xfffffff5004c7547 */ /* 0x000fea000b83ffff */
[----:B-1----:R-:W0:Y:S04]  /*0dc0*/  LDS.128 R4, [R4] ;  /* 0x0000000004047984 */ /* 0x002e280000000c00 */
[----:B0-----:R-:W-:Y:S04]  /*0dd0*/  STG.E desc[UR8][R2.64], R4 ;  /* 0x0000000402007986 */ /* 0x001fe8000c101908 */
[----:B------:R-:W-:Y:S04]  /*0de0*/  STG.E desc[UR8][R2.64+0x4], R5 ;  /* 0x0000040502007986 */ /* 0x000fe8000c101908 */
[----:B------:R-:W-:Y:S04]  /*0df0*/  STG.E desc[UR8][R2.64+0x8], R6 ;  /* 0x0000080602007986 */ /* 0x000fe8000c101908 */
[----:B------:R-:W-:Y:S01]  /*0e00*/  STG.E desc[UR8][R2.64+0xc], R7 ;  /* 0x00000c0702007986 */ /* 0x000fe2000c101908 */
[----:B------:R-:W-:Y:S05]  /*0e10*/  EXIT ;  /* 0x000000000000794d */ /* 0x000fea0003800000 */
.L_x_5:
        /* <DEDUP_REMOVED lines=14> */
.L_x_14:


//--------------------- .text._Z16phase_2_same_rowPiii --------------------------
	.section	.text._Z16phase_2_same_rowPiii,"ax",@progbits
	.align	128
        .global         _Z16phase_2_same_rowPiii
        .type           _Z16phase_2_same_rowPiii,@function
        .size           _Z16phase_2_same_rowPiii,(.L_x_15 - _Z16phase_2_same_rowPiii)
        .other          _Z16phase_2_same_rowPiii,@"STO_CUDA_ENTRY STV_DEFAULT"
_Z16phase_2_same_rowPiii:
.text._Z16phase_2_same_rowPiii:
[----:B------:R-:W-:Y:S01]  /*0000*/  LDC R1, c[0x0][0x37c] ;  /* 0x0000df00ff017b82 */ /* 0x000fe20000000800 */
[----:B------:R-:W0:Y:S07]  /*0010*/  S2R R3, SR_CTAID.X ;  /* 0x0000000000037919 */ /* 0x000e2e0000002500 */
[----:B------:R-:W0:Y:S02]  /*0020*/  LDC R7, c[0x0][0x38c] ;  /* 0x0000e300ff077b82 */ /* 0x000e240000000800 */
[----:B0-----:R-:W-:-:S13]  /*0030*/  ISETP.NE.AND P0, PT, R3, R7, PT ;  /* 0x000000070300720c */ /* 0x001fda0003f05270 */
[----:B------:R-:W-:Y:S05]  /*0040*/  @!P0 EXIT ;  /* 0x000000000000894d */ /* 0x000fea0003800000 */
[----:B------:R-:W0:Y:S01]  /*0050*/  S2R R17, SR_TID.X ;  /* 0x0000000000117919 */ /* 0x000e220000002100 */
[----:B------:R-:W1:Y:S01]  /*0060*/  LDC.64 R4, c[0x0][0x380] ;  /* 0x0000e000ff047b82 */ /* 0x000e620000000a00 */
[----:B------:R-:W2:Y:S01]  /*0070*/  LDCU UR4, c[0x0][0x388] ;  /* 0x00007100ff0477ac */ /* 0x000ea20008000800 */
[----:B------:R-:W3:Y:S01]  /*0080*/  S2R R6, SR_TID.Y ;  /* 0x0000000000067919 */ /* 0x000ee20000002200 */
[----:B------:R-:W4:Y:S01]  /*0090*/  LDCU.64 UR8, c[0x0][0x358] ;  /* 0x00006b00ff0877ac */ /* 0x000f220008000a00 */
[----:B0-----:R-:W-:Y:S02]  /*00a0*/  IMAD.SHL.U32 R0, R17, 0x4, RZ ;  /* 0x0000000411007824 */ /* 0x001fe400078e00ff */
[----:B---3--:R-:W-:Y:S02]  /*00b0*/  IMAD R2, R7, 0x40, R6 ;  /* 0x0000004007027824 */ /* 0x008fe400078e0206 */
[--C-:B------:R-:W-:Y:S02]  /*00c0*/  IMAD R3, R3, 0x40, R0.reuse ;  /* 0x0000004003037824 */ /* 0x100fe400078e0200 */
[----:B------:R-:W-:-:S02]  /*00d0*/  IMAD R7, R7, 0x40, R0 ;  /* 0x0000004007077824 */ /* 0x000fc400078e0200 */
[C---:B--2---:R-:W-:Y:S02]  /*00e0*/  IMAD R3, R2.reuse, UR4, R3 ;  /* 0x0000000402037c24 */ /* 0x044fe4000f8e0203 */
        /* <DEDUP_REMOVED lines=20> */
[----:B------:R-:W-:Y:S02]  /*0230*/  LEA R16, R17, UR5, 0x4 ;  /* 0x0000000511107c11 */ /* 0x000fe4000f8e20ff */
[----:B---3--:R-:W-:Y:S04]  /*0240*/  STS [R0], R7 ;  /* 0x0000000700007388 */ /* 0x008fe80000000800 */
[----:B----4-:R-:W-:Y:S04]  /*0250*/  STS [R9], R8 ;  /* 0x0000000809007388 */ /* 0x010fe80000000800 */
[----:B--2---:R-:W-:Y:S04]  /*0260*/  STS [R0+0x4], R11 ;  /* 0x0000040b00007388 */ /* 0x004fe80000000800 */
[----:B-----5:R-:W-:Y:S04]  /*0270*/  STS [R9+0x4], R10 ;  /* 0x0000040a09007388 */ /* 0x020fe80000000800 */
[----:B------:R-:W-:Y:S04]  /*0280*/  STS [R0+0x8], R13 ;  /* 0x0000080d00007388 */ /* 0x000fe80000000800 */
[----:B------:R-:W-:Y:S04]  /*0290*/  STS [R9+0x8], R12 ;  /* 0x0000080c09007388 */ /* 0x000fe80000000800 */
[----:B------:R-:W-:Y:S04]  /*02a0*/  STS [R0+0xc], R15 ;  /* 0x00000c0f00007388 */ /* 0x000fe80000000800 */
[----:B------:R-:W-:Y:S01]  /*02b0*/  STS [R9+0xc], R14 ;  /* 0x00000c0e09007388 */ /* 0x000fe20000000800 */
[----:B------:R-:W-:Y:S06]  /*02c0*/  BAR.SYNC.DEFER_BLOCKING 0x0 ;  /* 0x0000000000007b1d */ /* 0x000fec0000010000 */
[----:B------:R-:W-:Y:S04]  /*02d0*/  LDS R4, [R6] ;  /* 0x0000000006047984 */ /* 0x000fe80000000800 */
[----:B------:R-:W-:Y:S04]  /*02e0*/  LDS R5, [R0] ;  /* 0x0000000000057984 */ /* 0x000fe80000000800 */
[----:B------:R-:W0:Y:S04]  /*02f0*/  LDS R7, [R16] ;  /* 0x0000000010077984 */ /* 0x000e280000000800 */
[----:B------:R-:W-:Y:S01]  /*0300*/  LDS R8, [R0+0x4] ;  /* 0x0000040000087984 */ /* 0x000fe20000000800 */
[----:B0-----:R-:W-:-:S05]  /*0310*/  VIADDMNMX R5, R7, R4, R5, PT ;  /* 0x0000000407057246 */ /* 0x001fca0003800105 */
[----:B------:R-:W-:Y:S04]  /*0320*/  STS [R0], R5 ;  /* 0x0000000500007388 */ /* 0x000fe80000000800 */
[----:B------:R-:W0:Y:S02]  /*0330*/  LDS R7, [R16+0x4] ;  /* 0x0000040010077984 */ /* 0x000e240000000800 */
[-C--:B0-----:R-:W-:Y:S02]  /*0340*/  VIADDMNMX R7, R7, R4.reuse, R8, PT ;  /* 0x0000000407077246 */ /* 0x081fe40003800108 */
[----:B------:R-:W-:Y:S04]  /*0350*/  LDS R8, [R0+0x8] ;  /* 0x0000080000087984 */ /* 0x000fe80000000800 */
[----:B------:R-:W-:Y:S04]  /*0360*/  STS [R0+0x4], R7 ;  /* 0x0000040700007388 */ /* 0x000fe80000000800 */
[----:B------:R-:W0:Y:S02]  /*0370*/  LDS R9, [R16+0x8] ;  /* 0x0000080010097984 */ /* 0x000e240000000800 */
[----:B0-----:R-:W-:-:S02]  /*0380*/  VIADDMNMX R9, R9, R4, R8, PT ;  /* 0x0000000409097246 */ /* 0x001fc40003800108 */
[----:B------:R-:W-:Y:S04]  /*0390*/  LDS R8, [R0+0xc] ;  /* 0x00000c0000087984 */ /* 0x000fe80000000800 */
[----:B------:R-:W-:Y:S04]  /*03a0*/  STS [R0+0x8], R9 ;  /* 0x0000080900007388 */ /* 0x000fe80000000800 */
[----:B------:R-:W0:Y:S01]  /*03b0*/  LDS R11, [R16+0xc] ;  /* 0x00000c00100b7984 */ /* 0x000e220000000800 */
[----:B------:R-:W-:Y:S01]  /*03c0*/  VIADD R5, R16, 0x108 ;  /* 0x0000010810057836 */ /* 0x000fe20000000000 */
[----:B------:R-:W-:Y:S01]  /*03d0*/  UMOV UR4, 0x108 ;  /* 0x0000010800047882 */ /* 0x000fe20000000000 */
[----:B0-----:R-:W-:-:S05]  /*03e0*/  VIADDMNMX R11, R11, R4, R8, PT ;  /* 0x000000040b0b7246 */ /* 0x001fca0003800108 */
[----:B------:R0:W-:Y:S01]  /*03f0*/  STS [R0+0xc], R11 ;  /* 0x00000c0b00007388 */ /* 0x0001e20000000800 */
[----:B------:R-:W-:Y:S01]  /*0400*/  VIADD R4, R6, 0x4 ;  /* 0x0000000406047836 */ /* 0x000fe20000000000 */
[----:B------:R-:W-:Y:S06]  /*0410*/  BAR.SYNC.DEFER_BLOCKING 0x0 ;  /* 0x0000000000007b1d */ /* 0x000fec0000010000 */
.L_x_6:
[----:B------:R-:W-:Y:S01]  /*0420*/  LDS R6, [R4] ;  /* 0x0000000004067984 */ /* 0x000fe20000000800 */
[----:B------:R-:W-:-:S03]  /*0430*/  UIADD3 UR4, UPT, UPT, UR4, 0x900, URZ ;  /* 0x0000090004047890 */ /* 0x000fc6000fffe0ff */
[----:B------:R-:W-:Y:S01]  /*0440*/  LDS R7, [R0] ;  /* 0x0000000000077984 */ /* 0x000fe20000000800 */
[----:B------:R-:W-:-:S03]  /*0450*/  UISETP.NE.AND UP0, UPT, UR4, 0x4008, UPT ;  /* 0x000040080400788c */ /* 0x000fc6000bf05270 */
[----:B-1----:R-:W1:Y:S02]  /*0460*/  LDS R8, [R5+-0x8] ;  /* 0xfffff80005087984 */ /* 0x002e640000000800 */
[-C--:B-1----:R-:W-:Y:S02]  /*0470*/  VIADDMNMX R7, R8, R6.reuse, R7, PT ;  /* 0x0000000608077246 */ /* 0x082fe40003800107 */
[----:B------:R-:W-:Y:S04]  /*0480*/  LDS R8, [R0+0x4] ;  /* 0x0000040000087984 */ /* 0x000fe80000000800 */
[----:B------:R-:W-:Y:S04]  /*0490*/  STS [R0], R7 ;  /* 0x0000000700007388 */ /* 0x000fe80000000800 */
[----:B------:R-:W1:Y:S02]  /*04a0*/  LDS R9, [R5+-0x4] ;  /* 0xfffffc0005097984 */ /* 0x000e640000000800 */
[----:B-1----:R-:W-:-:S02]  /*04b0*/  VIADDMNMX R9, R9, R6, R8, PT ;  /* 0x0000000609097246 */ /* 0x002fc40003800108 */
[----:B------:R-:W-:Y:S04]  /*04c0*/  LDS R8, [R0+0x8] ;  /* 0x0000080000087984 */ /* 0x000fe80000000800 */
[----:B------:R-:W-:Y:S04]  /*04d0*/  STS [R0+0x4], R9 ;  /* 0x0000040900007388 */ /* 0x000fe80000000800 */
[----:B0-----:R-:W0:Y:S02]  /*04e0*/  LDS R11, [R5] ;  /* 0x00000000050b7984 */ /* 0x001e240000000800 */
[----:B0-----:R-:W-:-:S02]  /*04f0*/  VIADDMNMX R11, R11, R6, R8, PT ;  /* 0x000000060b0b7246 */ /* 0x001fc40003800108 */
[----:B------:R-:W-:Y:S04]  /*0500*/  LDS R8, [R0+0xc] ;  /* 0x00000c0000087984 */ /* 0x000fe80000000800 */
[----:B------:R-:W-:Y:S04]  /*0510*/  STS [R0+0x8], R11 ;  /* 0x0000080b00007388 */ /* 0x000fe80000000800 */
[----:B------:R-:W0:Y:S02]  /*0520*/  LDS R13, [R5+0x4] ;  /* 0x00000400050d7984 */ /* 0x000e240000000800 */
[----:B0-----:R-:W-:-:S05]  /*0530*/  VIADDMNMX R13, R13, R6, R8, PT ;  /* 0x000000060d0d7246 */ /* 0x001fca0003800108 */
[----:B------:R-:W-:Y:S01]  /*0540*/  STS [R0+0xc], R13 ;  /* 0x00000c0d00007388 */ /* 0x000fe20000000800 */
[----:B------:R-:W-:Y:S06]  /*0550*/  BAR.SYNC.DEFER_BLOCKING 0x0 ;  /* 0x0000000000007b1d */ /* 0x000fec0000010000 */
[----:B------:R-:W-:Y:S04]  /*0560*/  LDS R6, [R4+0x4] ;  /* 0x0000040004067984 */ /* 0x000fe80000000800 */
[----:B------:R-:W-:Y:S04]  /*0570*/  LDS R7, [R0] ;  /* 0x0000000000077984 */ /* 0x000fe80000000800 */
[----:B------:R-:W0:Y:S02]  /*0580*/  LDS R8, [R5+0xf8] ;  /* 0x0000f80005087984 */ /* 0x000e240000000800 */
[----:B0-----:R-:W-:-:S02]  /*0590*/  VIADDMNMX R7, R8, R6, R7, PT ;  /* 0x0000000608077246 */ /* 0x001fc40003800107 */
[----:B------:R-:W-:Y:S04]  /*05a0*/  LDS R8, [R0+0x4] ;  /* 0x0000040000087984 */ /* 0x000fe80000000800 */
[----:B------:R-:W-:Y:S04]  /*05b0*/  STS [R0], R7 ;  /* 0x0000000700007388 */ /* 0x000fe80000000800 */
[----:B------:R-:W0:Y:S02]  /*05c0*/  LDS R9, [R5+0xfc] ;  /* 0x0000fc0005097984 */ /* 0x000e240000000800 */
[----:B0-----:R-:W-:-:S02]  /*05d0*/  VIADDMNMX R9, R9, R6, R8, PT ;  /* 0x0000000609097246 */ /* 0x001fc40003800108 */
[----:B------:R-:W-:Y:S04]  /*05e0*/  LDS R8, [R0+0x8] ;  /* 0x0000080000087984 */ /* 0x000fe80000000800 */
[----:B------:R-:W-:Y:S04]  /*05f0*/  STS [R0+0x4], R9 ;  /* 0x0000040900007388 */ /* 0x000fe80000000800 */
[----:B------:R-:W0:Y:S02]  /*0600*/  LDS R11, [R5+0x100] ;  /* 0x00010000050b7984 */ /* 0x000e240000000800 */
        /* <DEDUP_REMOVED lines=115> */
[----:B------:R0:W-:Y:S04]  /*0d40*/  LDS R6, [R4+0x20] ;  /* 0x0000200004067984 */ /* 0x0001e80000000800 */
[----:B------:R-:W-:Y:S04]  /*0d50*/  LDS R7, [R0] ;  /* 0x0000000000077984 */ /* 0x000fe80000000800 */
[----:B------:R-:W1:Y:S01]  /*0d60*/  LDS R8, [R5+0x7f8] ;  /* 0x0007f80005087984 */ /* 0x000e620000000800 */
[----:B0-----:R-:W-:Y:S01]  /*0d70*/  VIADD R4, R4, 0x24 ;  /* 0x0000002404047836 */ /* 0x001fe20000000000 */
[----:B-1----:R-:W-:-:S02]  /*0d80*/  VIADDMNMX R7, R8, R6, R7, PT ;  /* 0x0000000608077246 */ /* 0x002fc40003800107 */
        /* <DEDUP_REMOVED lines=10> */
[----:B------:R0:W1:Y:S02]  /*0e30*/  LDS R13, [R5+0x804] ;  /* 0x00080400050d7984 */ /* 0x0000640000000800 */
[----:B0-----:R-:W-:Y:S01]  /*0e40*/  VIADD R5, R5, 0x900 ;  /* 0x0000090005057836 */ /* 0x001fe20000000000 */
[----:B-1----:R-:W-:-:S05]  /*0e50*/  VIADDMNMX R13, R13, R6, R8, PT ;  /* 0x000000060d0d7246 */ /* 0x002fca0003800108 */
[----:B------:R1:W-:Y:S01]  /*0e60*/  STS [R0+0xc], R13 ;  /* 0x00000c0d00007388 */ /* 0x0003e20000000800 */
[----:B------:R-:W-:Y:S06]  /*0e70*/  BAR.SYNC.DEFER_BLOCKING 0x0 ;  /* 0x0000000000007b1d */ /* 0x000fec0000010000 */
[----:B------:R-:W-:Y:S05]  /*0e80*/  BRA.U UP0, `(.L_x_6) ;  /* 0xfffffff500647547 */ /* 0x000fea000b83ffff */
[----:B------:R-:W0:Y:S04]  /*0e90*/  LDS.128 R4, [R0] ;  /* 0x0000000000047984 */ /* 0x000e280000000c00 */
[----:B0-----:R-:W-:Y:S04]  /*0ea0*/  STG.E desc[UR8][R2.64], R4 ;  /* 0x0000000402007986 */ /* 0x001fe8000c101908 */
[----:B------:R-:W-:Y:S04]  /*0eb0*/  STG.E desc[UR8][R2.64+0x4], R5 ;  /* 0x0000040502007986 */ /* 0x000fe8000c101908 */
[----:B------:R-:W-:Y:S04]  /*0ec0*/  STG.E desc[UR8][R2.64+0x8], R6 ;  /* 0x0000080602007986 */ /* 0x000fe8000c101908 */
[----:B------:R-:W-:Y:S01]  /*0ed0*/  STG.E desc[UR8][R2.64+0xc], R7 ;  /* 0x00000c0702007986 */ /* 0x000fe2000c101908 */
[----:B------:R-:W-:Y:S05]  /*0ee0*/  EXIT ;  /* 0x000000000000794d */ /* 0x000fea0003800000 */
.L_x_7:
        /* <DEDUP_REMOVED lines=9> */
.L_x_15:


//--------------------- .text._Z12phase_2_fusePiii --------------------------
	.section	.text._Z12phase_2_fusePiii,"ax",@progbits
	.align	128
        .global         _Z12phase_2_fusePiii
        .type           _Z12phase_2_fusePiii,@function
        .size           _Z12phase_2_fusePiii,(.L_x_16 - _Z12phase_2_fusePiii)
        .other          _Z12phase_2_fusePiii,@"STO_CUDA_ENTRY STV_DEFAULT"
_Z12phase_2_fusePiii:
.text._Z12phase_2_fusePiii:
        /* <DEDUP_REMOVED lines=11> */
[C---:B---3--:R-:W-:Y:S02]  /*00b0*/  IMAD R3, R7.reuse, 0x40, R6 ;  /* 0x0000004007037824 */ /* 0x048fe400078e0206 */
[--C-:B------:R-:W-:Y:S02]  /*00c0*/  IMAD R7, R7, 0x40, R2.reuse ;  /* 0x0000004007077824 */ /* 0x100fe400078e0202 */
[----:B------:R-:W-:-:S02]  /*00d0*/  IMAD R2, R5, 0x40, R2 ;  /* 0x0000004005027824 */ /* 0x000fc400078e0202 */
[----:B------:R-:W-:Y:S02]  /*00e0*/  IMAD R4, R5, 0x40, R6 ;  /* 0x0000004005047824 */ /* 0x000fe400078e0206 */
[C---:B--2---:R-:W-:Y:S02]  /*00f0*/  IMAD R5, R3.reuse, UR4, R2 ;  /* 0x0000000403057c24 */ /* 0x044fe4000f8e0202 */
[--C-:B------:R-:W-:Y:S02]  /*0100*/  IMAD R11, R4, UR4, R7.reuse ;  /* 0x00000004040b7c24 */ /* 0x100fe4000f8e0207 */
[----:B------:R-:W-:Y:S02]  /*0110*/  IMAD R7, R3, UR4, R7 ;  /* 0x0000000403077c24 */ /* 0x000fe4000f8e0207 */
[----:B-1----:R-:W-:-:S04]  /*0120*/  IMAD.WIDE R2, R5, 0x4, R8 ;  /* 0x0000000405027825 */ /* 0x002fc800078e0208 */
[--C-:B------:R-:W-:Y:S01]  /*0130*/  IMAD.WIDE R4, R11, 0x4, R8.reuse ;  /* 0x000000040b047825 */ /* 0x100fe200078e0208 */
[----:B----4-:R-:W2:Y:S03]  /*0140*/  LDG.E R15, desc[UR8][R2.64] ;  /* 0x00000008020f7981 */ /* 0x010ea6000c1e1900 */
[----:B------:R-:W-:Y:S01]  /*0150*/  IMAD.WIDE R8, R7, 0x4, R8 ;  /* 0x0000000407087825 */ /* 0x000fe200078e0208 */
[----:B------:R-:W3:Y:S04]  /*0160*/  LDG.E R17, desc[UR8][R4.64] ;  /* 0x0000000804117981 */ /* 0x000ee8000c1e1900 */
[----:B------:R-:W4:Y:S04]  /*0170*/  LDG.E R10, desc[UR8][R8.64] ;  /* 0x00000008080a7981 */ /* 0x000f28000c1e1900 */
[----:B------:R-:W5:Y:S04]  /*0180*/  LDG.E R19, desc[UR8][R2.64+0x4] ;  /* 0x0000040802137981 */ /* 0x000f68000c1e1900 */
[----:B------:R-:W5:Y:S04]  /*0190*/  LDG.E R21, desc[UR8][R4.64+0x4] ;  /* 0x0000040804157981 */ /* 0x000f68000c1e1900 */
[----:B------:R-:W5:Y:S04]  /*01a0*/  LDG.E R12, desc[UR8][R8.64+0x4] ;  /* 0x00000408080c7981 */ /* 0x000f68000c1e1900 */
[----:B------:R-:W5:Y:S04]  /*01b0*/  LDG.E R23, desc[UR8][R2.64+0x8] ;  /* 0x0000080802177981 */ /* 0x000f68000c1e1900 */
[----:B------:R-:W5:Y:S04]  /*01c0*/  LDG.E R25, desc[UR8][R4.64+0x8] ;  /* 0x0000080804197981 */ /* 0x000f68000c1e1900 */
[----:B------:R-:W5:Y:S04]  /*01d0*/  LDG.E R14, desc[UR8][R8.64+0x8] ;  /* 0x00000808080e7981 */ /* 0x000f68000c1e1900 */
[----:B------:R-:W5:Y:S04]  /*01e0*/  LDG.E R27, desc[UR8][R2.64+0xc] ;  /* 0x00000c08021b7981 */ /* 0x000f68000c1e1900 */
[----:B------:R-:W5:Y:S04]  /*01f0*/  LDG.E R29, desc[UR8][R4.64+0xc] ;  /* 0x00000c08041d7981 */ /* 0x000f68000c1e1900 */
[----:B------:R0:W5:Y:S01]  /*0200*/  LDG.E R16, desc[UR8][R8.64+0xc] ;  /* 0x00000c0808107981 */ /* 0x000162000c1e1900 */
[----:B------:R-:W1:Y:S01]  /*0210*/  S2UR UR7, SR_CgaCtaId ;  /* 0x00000000000779c3 */ /* 0x000e620000008800 */
[----:B------:R-:W-:-:S02]  /*0220*/  UMOV UR4, 0x400 ;  /* 0x0000040000047882 */ /* 0x000fc40000000000 */
[----:B------:R-:W-:Y:S02]  /*0230*/  UIADD3 UR6, UPT, UPT, UR4, 0x4000, URZ ;  /* 0x0000400004067890 */ /* 0x000fe4000fffe0ff */
[----:B------:R-:W-:Y:S02]  /*0240*/  UIADD3 UR5, UPT, UPT, UR4, 0x8000, URZ ;  /* 0x0000800004057890 */ /* 0x000fe4000fffe0ff */
[----:B-1----:R-:W-:Y:S02]  /*0250*/  ULEA UR4, UR7, UR4, 0x18 ;  /* 0x0000000407047291 */ /* 0x002fe4000f8ec0ff */
[----:B------:R-:W-:Y:S02]  /*0260*/  ULEA UR6, UR7, UR6, 0x18 ;  /* 0x0000000607067291 */ /* 0x000fe4000f8ec0ff */
[----:B------:R-:W-:Y:S02]  /*0270*/  ULEA UR5, UR7, UR5, 0x18 ;  /* 0x0000000507057291 */ /* 0x000fe4000f8ec0ff */
[----:B------:R-:W-:-:S02]  /*0280*/  LEA R13, R6, UR4, 0x8 ;  /* 0x00000004060d7c11 */ /* 0x000fc4000f8e40ff */
[C---:B------:R-:W-:Y:S02]  /*0290*/  LEA R7, R6.reuse, UR6, 0x8 ;  /* 0x0000000606077c11 */ /* 0x040fe4000f8e40ff */
[----:B------:R-:W-:Y:S01]  /*02a0*/  LEA R11, R6, UR5, 0x8 ;  /* 0x00000005060b7c11 */ /* 0x000fe2000f8e40ff */
[C---:B------:R-:W-:Y:S02]  /*02b0*/  IMAD R6, R0.reuse, 0x10, R13 ;  /* 0x0000001000067824 */ /* 0x040fe400078e020d */
[C---:B0-----:R-:W-:Y:S02]  /*02c0*/  IMAD R8, R0.reuse, 0x10, R7 ;  /* 0x0000001000087824 */ /* 0x041fe400078e0207 */
[C---:B------:R-:W-:Y:S01]  /*02d0*/  IMAD R13, R0.reuse, 0x10, R11 ;  /* 0x00000010000d7824 */ /* 0x040fe200078e020b */
[C---:B------:R-:W-:Y:S02]  /*02e0*/  LEA R9, R0.reuse, UR4, 0x4 ;  /* 0x0000000400097c11 */ /* 0x040fe4000f8e20ff */
[----:B------:R-:W-:-:S03]  /*02f0*/  LEA R0, R0, UR5, 0x4 ;  /* 0x0000000500007c11 */ /* 0x000fc6000f8e20ff */
[----:B------:R-:W-:Y:S01]  /*0300*/  VIADD R9, R9, 0x8 ;  /* 0x0000000809097836 */ /* 0x000fe20000000000 */
[----:B------:R-:W-:Y:S01]  /*0310*/  UMOV UR4, 0x8 ;  /* 0x0000000800047882 */ /* 0x000fe20000000000 */
[----:B--2---:R0:W-:Y:S04]  /*0320*/  STS [R6], R15 ;  /* 0x0000000f06007388 */ /* 0x0041e80000000800 */
[----:B---3--:R0:W-:Y:S04]  /*0330*/  STS [R8], R17 ;  /* 0x0000001108007388 */ /* 0x0081e80000000800 */
[----:B----4-:R0:W-:Y:S04]  /*0340*/  STS [R13], R10 ;  /* 0x0000000a0d007388 */ /* 0x0101e80000000800 */
[----:B-----5:R0:W-:Y:S04]  /*0350*/  STS [R6+0x4], R19 ;  /* 0x0000041306007388 */ /* 0x0201e80000000800 */
[----:B------:R0:W-:Y:S04]  /*0360*/  STS [R8+0x4], R21 ;  /* 0x0000041508007388 */ /* 0x0001e80000000800 */
[----:B------:R0:W-:Y:S04]  /*0370*/  STS [R13+0x4], R12 ;  /* 0x0000040c0d007388 */ /* 0x0001e80000000800 */
[----:B------:R0:W-:Y:S04]  /*0380*/  STS [R6+0x8], R23 ;  /* 0x0000081706007388 */ /* 0x0001e80000000800 */
[----:B------:R0:W-:Y:S04]  /*0390*/  STS [R8+0x8], R25 ;  /* 0x0000081908007388 */ /* 0x0001e80000000800 */
[----:B------:R0:W-:Y:S04]  /*03a0*/  STS [R13+0x8], R14 ;  /* 0x0000080e0d007388 */ /* 0x0001e80000000800 */
[----:B------:R0:W-:Y:S04]  /*03b0*/  STS [R6+0xc], R27 ;  /* 0x00000c1b06007388 */ /* 0x0001e80000000800 */
[----:B------:R0:W-:Y:S04]  /*03c0*/  STS [R8+0xc], R29 ;  /* 0x00000c1d08007388 */ /* 0x0001e80000000800 */
[----:B------:R0:W-:Y:S01]  /*03d0*/  STS [R13+0xc], R16 ;  /* 0x00000c100d007388 */ /* 0x0001e20000000800 */
[----:B------:R-:W-:Y:S06]  /*03e0*/  BAR.SYNC.DEFER_BLOCKING 0x0 ;  /* 0x0000000000007b1d */ /* 0x000fec0000010000 */
.L_x_8:
[----:B0-----:R-:W-:Y:S04]  /*03f0*/  LDS R10, [R11] ;  /* 0x000000000b0a7984 */ /* 0x001fe80000000800 */
[----:B-1----:R-:W-:Y:S04]  /*0400*/  LDS R13, [R6] ;  /* 0x00000000060d7984 */ /* 0x002fe80000000800 */
[----:B------:R-:W0:Y:S02]  /*0410*/  LDS R12, [R9+-0x8] ;  /* 0xfffff800090c7984 */ /* 0x000e240000000800 */
[----:B0-----:R-:W-:-:S05]  /*0420*/  VIADDMNMX R13, R12, R10, R13, PT ;  /* 0x0000000a0c0d7246 */ /* 0x001fca000380010d */
[----:B------:R-:W-:Y:S04]  /*0430*/  STS [R6], R13 ;  /* 0x0000000d06007388 */ /* 0x000fe80000000800 */
[----:B------:R-:W-:Y:S04]  /*0440*/  LDS R12, [R8] ;  /* 0x00000000080c7984 */ /* 0x000fe80000000800 */
[----:B------:R-:W-:Y:S04]  /*0450*/  LDS R15, [R7] ;  /* 0x00000000070f7984 */ /* 0x000fe80000000800 */
[----:B------:R-:W0:Y:S02]  /*0460*/  LDS R14, [R0+UR4+-0x8] ;  /* 0xfffff804000e7984 */ /* 0x000e240008000800 */
[----:B0-----:R-:W-:-:S05]  /*0470*/  VIADDMNMX R15, R14, R15, R12, PT ;  /* 0x0000000f0e0f7246 */ /* 0x001fca000380010c */
[----:B------:R-:W-:Y:S04]  /*0480*/  STS [R8], R15 ;  /* 0x0000000f08007388 */ /* 0x000fe80000000800 */
[----:B------:R-:W-:Y:S04]  /*0490*/  LDS R17, [R6+0x4] ;  /* 0x0000040006117984 */ /* 0x000fe80000000800 */
[----:B------:R-:W0:Y:S02]  /*04a0*/  LDS R12, [R9+-0x4] ;  /* 0xfffffc00090c7984 */ /* 0x000e240000000800 */
[----:B0-----:R-:W-:-:S05]  /*04b0*/  VIADDMNMX R17, R12, R10, R17, PT ;  /* 0x0000000a0c117246 */ /* 0x001fca0003800111 */
[----:B------:R-:W-:Y:S04]  /*04c0*/  STS [R6+0x4], R17 ;  /* 0x0000041106007388 */ /* 0x000fe80000000800 */
[----:B------:R-:W-:Y:S04]  /*04d0*/  LDS R12, [R8+0x4] ;  /* 0x00000400080c7984 */ /* 0x000fe80000000800 */
[----:B------:R-:W-:Y:S04]  /*04e0*/  LDS R13, [R7] ;  /* 0x00000000070d7984 */ /* 0x000fe80000000800 */
[----:B------:R-:W0:Y:S02]  /*04f0*/  LDS R14, [R0+UR4+-0x4] ;  /* 0xfffffc04000e7984 */ /* 0x000e240008000800 */
[----:B0-----:R-:W-:-:S05]  /*0500*/  VIADDMNMX R13, R14, R13, R12, PT ;  /* 0x0000000d0e0d7246 */ /* 0x001fca000380010c */
[----:B------:R-:W-:Y:S04]  /*0510*/  STS [R8+0x4], R13 ;  /* 0x0000040d08007388 */ /* 0x000fe80000000800 */
[----:B------:R-:W-:Y:S04]  /*0520*/  LDS R19, [R6+0x8] ;  /* 0x0000080006137984 */ /* 0x000fe80000000800 */
[----:B------:R-:W0:Y:S02]  /*0530*/  LDS R12, [R9] ;  /* 0x00000000090c7984 */ /* 0x000e240000000800 */
[----:B0-----:R-:W-:-:S05]  /*0540*/  VIADDMNMX R19, R12, R10, R19, PT ;  /* 0x0000000a0c137246 */ /* 0x001fca0003800113 */
[----:B------:R-:W-:Y:S04]  /*0550*/  STS [R6+0x8], R19 ;  /* 0x0000081306007388 */ /* 0x000fe80000000800 */
[----:B------:R-:W-:Y:S04]  /*0560*/  LDS R12, [R8+0x8] ;  /* 0x00000800080c7984 */ /* 0x000fe80000000800 */
[----:B------:R-:W-:Y:S04]  /*0570*/  LDS R15, [R7] ;  /* 0x00000000070f7984 */ /* 0x000fe80000000800 */
[----:B------:R-:W0:Y:S02]  /*0580*/  LDS R14, [R0+UR4] ;  /* 0x00000004000e7984 */ /* 0x000e240008000800 */
[----:B0-----:R-:W-:-:S05]  /*0590*/  VIADDMNMX R15, R14, R15, R12, PT ;  /* 0x0000000f0e0f7246 */ /* 0x001fca000380010c */
[----:B------:R-:W-:Y:S04]  /*05a0*/  STS [R8+0x8], R15 ;  /* 0x0000080f08007388 */ /* 0x000fe80000000800 */
[----:B------:R-:W-:Y:S04]  /*05b0*/  LDS R17, [R6+0xc] ;  /* 0x00000c0006117984 */ /* 0x000fe80000000800 */
[----:B------:R-:W0:Y:S02]  /*05c0*/  LDS R12, [R9+0x4] ;  /* 0x00000400090c7984 */ /* 0x000e240000000800 */
[----:B0-----:R-:W-:-:S05]  /*05d0*/  VIADDMNMX R17, R12, R10, R17, PT ;  /* 0x0000000a0c117246 */ /* 0x001fca0003800111 */
[----:B------:R-:W-:Y:S04]  /*05e0*/  STS [R6+0xc], R17 ;  /* 0x00000c1106007388 */ /* 0x000fe80000000800 */
[----:B------:R-:W-:Y:S04]  /*05f0*/  LDS R10, [R8+0xc] ;  /* 0x00000c00080a7984 */ /* 0x000fe80000000800 */
[----:B------:R-:W-:Y:S04]  /*0600*/  LDS R13, [R7] ;  /* 0x00000000070d7984 */ /* 0x000fe80000000800 */
[----:B------:R-:W0:Y:S02]  /*0610*/  LDS R12, [R0+UR4+0x4] ;  /* 0x00000404000c7984 */ /* 0x000e240008000800 */
[----:B0-----:R-:W-:-:S05]  /*0620*/  VIADDMNMX R13, R12, R13, R10, PT ;  /* 0x0000000d0c0d7246 */ /* 0x001fca000380010a */
[----:B------:R-:W-:Y:S01]  /*0630*/  STS [R8+0xc], R13 ;  /* 0x00000c0d08007388 */ /* 0x000fe20000000800 */
[----:B------:R-:W-:Y:S06]  /*0640*/  BAR.SYNC.DEFER_BLOCKING 0x0 ;  /* 0x0000000000007b1d */ /* 0x000fec0000010000 */
[----:B------:R-:W-:Y:S04]  /*0650*/  LDS R10, [R11+0x4] ;  /* 0x000004000b0a7984 */ /* 0x000fe80000000800 */
[----:B------:R-:W-:Y:S04]  /*0660*/  LDS R15, [R6] ;  /* 0x00000000060f7984 */ /* 0x000fe80000000800 */
[----:B------:R-:W0:Y:S02]  /*0670*/  LDS R12, [R9+0xf8] ;  /* 0x0000f800090c7984 */ /* 0x000e240000000800 */
[----:B0-----:R-:W-:-:S05]  /*0680*/  VIADDMNMX R15, R12, R10, R15, PT ;  /* 0x0000000a0c0f7246 */ /* 0x001fca000380010f */
[----:B------:R-:W-:Y:S04]  /*0690*/  STS [R6], R15 ;  /* 0x0000000f06007388 */ /* 0x000fe80000000800 */
[----:B------:R-:W-:Y:S04]  /*06a0*/  LDS R12, [R8] ;  /* 0x00000000080c7984 */ /* 0x000fe80000000800 */
[----:B------:R-:W-:Y:S04]  /*06b0*/  LDS R17, [R7+0x4] ;  /* 0x0000040007117984 */ /* 0x000fe80000000800 */
[----:B------:R-:W0:Y:S02]  /*06c0*/  LDS R14, [R0+UR4+0xf8] ;  /* 0x0000f804000e7984 */ /* 0x000e240008000800 */
[----:B0-----:R-:W-:-:S05]  /*06d0*/  VIADDMNMX R17, R14, R17, R12, PT ;  /* 0x000000110e117246 */ /* 0x001fca000380010c */
[----:B------:R-:W-:Y:S04]  /*06e0*/  STS [R8], R17 ;  /* 0x0000001108007388 */ /* 0x000fe80000000800 */
[----:B------:R-:W-:Y:S04]  /*06f0*/  LDS R13, [R6+0x4] ;  /* 0x00000400060d7984 */ /* 0x000fe80000000800 */
[----:B------:R-:W0:Y:S02]  /*0700*/  LDS R12, [R9+0xfc] ;  /* 0x0000fc00090c7984 */ /* 0x000e240000000800 */
[----:B0-----:R-:W-:-:S05]  /*0710*/  VIADDMNMX R13, R12, R10, R13, PT ;  /* 0x0000000a0c0d7246 */ /* 0x001fca000380010d */
[----:B------:R-:W-:Y:S04]  /*0720*/  STS [R6+0x4], R13 ;  /* 0x0000040d06007388 */ /* 0x000fe80000000800 */
[----:B------:R-:W-:Y:S04]  /*0730*/  LDS R12, [R8+0x4] ;  /* 0x00000400080c7984 */ /* 0x000fe80000000800 */
[----:B------:R-:W-:Y:S04]  /*0740*/  LDS R15, [R7+0x4] ;  /* 0x00000400070f7984 */ /* 0x000fe80000000800 */
[----:B------:R-:W0:Y:S02]  /*0750*/  LDS R14, [R0+UR4+0xfc] ;  /* 0x0000fc04000e7984 */ /* 0x000e240008000800 */
[----:B0-----:R-:W-:-:S05]  /*0760*/  VIADDMNMX R15, R14, R15, R12, PT ;  /* 0x0000000f0e0f7246 */ /* 0x001fca000380010c */
[----:B------:R-:W-:Y:S04]  /*0770*/  STS [R8+0x4], R15 ;  /* 0x0000040f08007388 */ /* 0x000fe80000000800 */
        /* <DEDUP_REMOVED lines=57> */
[----:B------:R0:W-:Y:S04]  /*0b10*/  LDS R10, [R11+0xc] ;  /* 0x00000c000b0a7984 */ /* 0x0001e80000000800 */
[----:B------:R-:W-:Y:S04]  /*0b20*/  LDS R13, [R6] ;  /* 0x00000000060d7984 */ /* 0x000fe80000000800 */
[----:B------:R-:W1:Y:S01]  /*0b30*/  LDS R12, [R9+0x2f8] ;  /* 0x0002f800090c7984 */ /* 0x000e620000000800 */
[----:B0-----:R-:W-:Y:S01]  /*0b40*/  VIADD R11, R11, 0x10 ;  /* 0x000000100b0b7836 */ /* 0x001fe20000000000 */
[----:B-1----:R-:W-:-:S05]  /*0b50*/  VIADDMNMX R13, R12, R10, R13, PT ;  /* 0x0000000a0c0d7246 */ /* 0x002fca000380010d */
        /* <DEDUP_REMOVED lines=25> */
[----:B------:R0:W1:Y:S02]  /*0cf0*/  LDS R12, [R9+0x304] ;  /* 0x00030400090c7984 */ /* 0x0000640000000800 */
[----:B0-----:R-:W-:Y:S01]  /*0d00*/  VIADD R9, R9, 0x400 ;  /* 0x0000040009097836 */ /* 0x001fe20000000000 */
[----:B-1----:R-:W-:-:S05]  /*0d10*/  VIADDMNMX R17, R12, R10, R17, PT ;  /* 0x0000000a0c117246 */ /* 0x002fca0003800111 */
[----:B------:R-:W-:Y:S04]  /*0d20*/  STS [R6+0xc], R17 ;  /* 0x00000c1106007388 */ /* 0x000fe80000000800 */
[----:B------:R-:W-:Y:S04]  /*0d30*/  LDS R10, [R8+0xc] ;  /* 0x00000c00080a7984 */ /* 0x000fe80000000800 */
[----:B------:R0:W-:Y:S04]  /*0d40*/  LDS R13, [R7+0xc] ;  /* 0x00000c00070d7984 */ /* 0x0001e80000000800 */
[----:B------:R-:W1:Y:S01]  /*0d50*/  LDS R12, [R0+UR4+0x304] ;  /* 0x00030404000c7984 */ /* 0x000e620008000800 */
[----:B------:R-:W-:Y:S01]  /*0d60*/  UIADD3 UR4, UPT, UPT, UR4, 0x400, URZ ;  /* 0x0000040004047890 */ /* 0x000fe2000fffe0ff */
[----:B0-----:R-:W-:-:S03]  /*0d70*/  VIADD R7, R7, 0x10 ;  /* 0x0000001007077836 */ /* 0x001fc60000000000 */
[----:B------:R-:W-:Y:S01]  /*0d80*/  UISETP.NE.AND UP0, UPT, UR4, 0x4008, UPT ;  /* 0x000040080400788c */ /* 0x000fe2000bf05270 */
[----:B-1----:R-:W-:-:S05]  /*0d90*/  VIADDMNMX R13, R12, R13, R10, PT ;  /* 0x0000000d0c0d7246 */ /* 0x002fca000380010a */
[----:B------:R1:W-:Y:S01]  /*0da0*/  STS [R8+0xc], R13 ;  /* 0x00000c0d08007388 */ /* 0x0003e20000000800 */
[----:B------:R-:W-:Y:S06]  /*0db0*/  BAR.SYNC.DEFER_BLOCKING 0x0 ;  /* 0x0000000000007b1d */ /* 0x000fec0000010000 */
[----:B------:R-:W-:Y:S05]  /*0dc0*/  BRA.U UP0, `(.L_x_8) ;  /* 0xfffffff500887547 */ /* 0x000fea000b83ffff */
[----:B-1----:R-:W0:Y:S04]  /*0dd0*/  LDS.128 R12, [R6] ;  /* 0x00000000060c7984 */ /* 0x002e280000000c00 */
[----:B------:R-:W1:Y:S04]  /*0de0*/  LDS.128 R8, [R8] ;  /* 0x0000000008087984 */ /* 0x000e680000000c00 */
[----:B0-----:R-:W-:Y:S04]  /*0df0*/  STG.E desc[UR8][R2.64], R12 ;  /* 0x0000000c02007986 */ /* 0x001fe8000c101908 */
[----:B-1----:R-:W-:Y:S04]  /*0e00*/  STG.E desc[UR8][R4.64], R8 ;  /* 0x0000000804007986 */ /* 0x002fe8000c101908 */
[----:B------:R-:W-:Y:S04]  /*0e10*/  STG.E desc[UR8][R2.64+0x4], R13 ;  /* 0x0000040d02007986 */ /* 0x000fe8000c101908 */
[----:B------:R-:W-:Y:S04]  /*0e20*/  STG.E desc[UR8][R4.64+0x4], R9 ;  /* 0x0000040904007986 */ /* 0x000fe8000c101908 */
[----:B------:R-:W-:Y:S04]  /*0e30*/  STG.E desc[UR8][R2.64+0x8], R14 ;  /* 0x0000080e02007986 */ /* 0x000fe8000c101908 */
[----:B------:R-:W-:Y:S04]  /*0e40*/  STG.E desc[UR8][R4.64+0x8], R10 ;  /* 0x0000080a04007986 */ /* 0x000fe8000c101908 */
[----:B------:R-:W-:Y:S04]  /*0e50*/  STG.E desc[UR8][R2.64+0xc], R15 ;  /* 0x00000c0f02007986 */ /* 0x000fe8000c101908 */
[----:B------:R-:W-:Y:S01]  /*0e60*/  STG.E desc[UR8][R4.64+0xc], R11 ;  /* 0x00000c0b04007986 */ /* 0x000fe2000c101908 */
[----:B------:R-:W-:Y:S05]  /*0e70*/  EXIT ;  /* 0x000000000000794d */ /* 0x000fea0003800000 */
.L_x_9:
        /* <DEDUP_REMOVED lines=16> */
.L_x_16:


//--------------------- .text._Z7phase_1Piii      --------------------------
	.section	.text._Z7phase_1Piii,"ax",@progbits
	.align	128
        .global         _Z7phase_1Piii
        .type           _Z7phase_1Piii,@function
        .size           _Z7phase_1Piii,(.L_x_17 - _Z7phase_1Piii)
        .other          _Z7phase_1Piii,@"STO_CUDA_ENTRY STV_DEFAULT"
_Z7phase_1Piii:
.text._Z7phase_1Piii:
[----:B------:R-:W-:Y:S01]  /*0000*/  LDC R1, c[0x0][0x37c] ;  /* 0x0000df00ff017b82 */ /* 0x000fe20000000800 */
[----:B------:R-:W0:Y:S01]  /*0010*/  S2R R7, SR_TID.X ;  /* 0x0000000000077919 */ /* 0x000e220000002100 */
[----:B------:R-:W1:Y:S06]  /*0020*/  LDCU.64 UR8, c[0x0][0x388] ;  /* 0x00007100ff0877ac */ /* 0x000e6c0008000a00 */
[----:B------:R-:W2:Y:S01]  /*0030*/  LDC.64 R2, c[0x0][0x380] ;  /* 0x0000e000ff027b82 */ /* 0x000ea20000000a00 */
[----:B------:R-:W3:Y:S01]  /*0040*/  S2R R4, SR_TID.Y ;  /* 0x0000000000047919 */ /* 0x000ee20000002200 */
[----:B------:R-:W4:Y:S01]  /*0050*/  LDCU.64 UR6, c[0x0][0x358] ;  /* 0x00006b00ff0677ac */ /* 0x000f220008000a00 */
[----:B-1----:R-:W-:-:S06]  /*0060*/  USHF.L.U32 UR4, UR9, 0x6, URZ ;  /* 0x0000000609047899 */ /* 0x002fcc00080006ff */
[----:B0-----:R-:W-:Y:S01]  /*0070*/  LEA R5, R7, UR4, 0x2 ;  /* 0x0000000407057c11 */ /* 0x001fe2000f8e10ff */
[----:B---3--:R-:W-:-:S04]  /*0080*/  VIADD R0, R4, UR4 ;  /* 0x0000000404007c36 */ /* 0x008fc80008000000 */
[----:B------:R-:W-:-:S04]  /*0090*/  IMAD R5, R0, UR8, R5 ;  /* 0x0000000800057c24 */ /* 0x000fc8000f8e0205 */
[----:B--2---:R-:W-:-:S05]  /*00a0*/  IMAD.WIDE R2, R5, 0x4, R2 ;  /* 0x0000000405027825 */ /* 0x004fca00078e0202 */
[----:B----4-:R-:W2:Y:S04]  /*00b0*/  LDG.E R8, desc[UR6][R2.64] ;  /* 0x0000000602087981 */ /* 0x010ea8000c1e1900 */
[----:B------:R-:W2:Y:S04]  /*00c0*/  LDG.E R9, desc[UR6][R2.64+0x4] ;  /* 0x0000040602097981 */ /* 0x000ea8000c1e1900 */
[----:B------:R-:W2:Y:S04]  /*00d0*/  LDG.E R10, desc[UR6][R2.64+0x8] ;  /* 0x00000806020a7981 */ /* 0x000ea8000c1e1900 */
[----:B------:R-:W2:Y:S01]  /*00e0*/  LDG.E R11, desc[UR6][R2.64+0xc] ;  /* 0x00000c06020b7981 */ /* 0x000ea2000c1e1900 */
[----:B------:R-:W0:Y:S01]  /*00f0*/  S2UR UR5, SR_CgaCtaId ;  /* 0x00000000000579c3 */ /* 0x000e220000008800 */
[----:B------:R-:W-:-:S02]  /*0100*/  UMOV UR4, 0x400 ;  /* 0x0000040000047882 */ /* 0x000fc40000000000 */
[----:B0-----:R-:W-:-:S06]  /*0110*/  ULEA UR4, UR5, UR4, 0x18 ;  /* 0x0000000405047291 */ /* 0x001fcc000f8ec0ff */
[----:B------:R-:W-:Y:S02]  /*0120*/  LEA R4, R4, UR4, 0x8 ;  /* 0x0000000404047c11 */ /* 0x000fe4000f8e40ff */
[C---:B------:R-:W-:Y:S01]  /*0130*/  LEA R5, R7.reuse, UR4, 0x4 ;  /* 0x0000000407057c11 */ /* 0x040fe2000f8e20ff */
[----:B------:R-:W-:Y:S02]  /*0140*/  UMOV UR4, 0x8 ;  /* 0x0000000800047882 */ /* 0x000fe40000000000 */
[----:B------:R-:W-:-:S05]  /*0150*/  IMAD R0, R7, 0x10, R4 ;  /* 0x0000001007007824 */ /* 0x000fca00078e0204 */
[----:B--2---:R0:W-:Y:S01]  /*0160*/  STS.128 [R0], R8 ;  /* 0x0000000800007388 */ /* 0x0041e20000000c00 */
[----:B------:R-:W-:Y:S06]  /*0170*/  BAR.SYNC.DEFER_BLOCKING 0x0 ;  /* 0x0000000000007b1d */ /* 0x000fec0000010000 */
.L_x_10:
[----:B------:R-:W-:Y:S04]  /*0180*/  LDS R6, [R0] ;  /* 0x0000000000067984 */ /* 0x000fe80000000800 */
[----:B-1----:R-:W-:Y:S04]  /*0190*/  LDS R7, [R4] ;  /* 0x0000000004077984 */ /* 0x002fe80000000800 */
[----:B0-----:R-:W0:Y:S02]  /*01a0*/  LDS R8, [R5+UR4+-0x8] ;  /* 0xfffff80405087984 */ /* 0x001e240008000800 */
[----:B0-----:R-:W-:-:S02]  /*01b0*/  VIADDMNMX R7, R8, R7, R6, PT ;  /* 0x0000000708077246 */ /* 0x001fc40003800106 */
[----:B------:R-:W-:Y:S04]  /*01c0*/  LDS R8, [R0+0x4] ;  /* 0x0000040000087984 */ /* 0x000fe80000000800 */
[----:B------:R-:W-:Y:S04]  /*01d0*/  STS [R0], R7 ;  /* 0x0000000700007388 */ /* 0x000fe80000000800 */
[----:B------:R-:W-:Y:S04]  /*01e0*/  LDS R6, [R4] ;  /* 0x0000000004067984 */ /* 0x000fe80000000800 */
[----:B------:R-:W0:Y:S02]  /*01f0*/  LDS R9, [R5+UR4+-0x4] ;  /* 0xfffffc0405097984 */ /* 0x000e240008000800 */
[----:B0-----:R-:W-:-:S02]  /*0200*/  VIADDMNMX R9, R9, R6, R8, PT ;  /* 0x0000000609097246 */ /* 0x001fc40003800108 */
[----:B------:R-:W-:Y:S04]  /*0210*/  LDS R8, [R0+0x8] ;  /* 0x0000080000087984 */ /* 0x000fe80000000800 */
[----:B------:R-:W-:Y:S04]  /*0220*/  STS [R0+0x4], R9 ;  /* 0x0000040900007388 */ /* 0x000fe80000000800 */
[----:B------:R-:W-:Y:S04]  /*0230*/  LDS R6, [R4] ;  /* 0x0000000004067984 */ /* 0x000fe80000000800 */
[----:B------:R-:W0:Y:S02]  /*0240*/  LDS R11, [R5+UR4] ;  /* 0x00000004050b7984 */ /* 0x000e240008000800 */
[----:B0-----:R-:W-:-:S02]  /*0250*/  VIADDMNMX R11, R11, R6, R8, PT ;  /* 0x000000060b0b7246 */ /* 0x001fc40003800108 */
[----:B------:R-:W-:Y:S04]  /*0260*/  LDS R8, [R0+0xc] ;  /* 0x00000c0000087984 */ /* 0x000fe80000000800 */
[----:B------:R-:W-:Y:S04]  /*0270*/  STS [R0+0x8], R11 ;  /* 0x0000080b00007388 */ /* 0x000fe80000000800 */
[----:B------:R-:W-:Y:S04]  /*0280*/  LDS R6, [R4] ;  /* 0x0000000004067984 */ /* 0x000fe80000000800 */
[----:B------:R-:W0:Y:S02]  /*0290*/  LDS R7, [R5+UR4+0x4] ;  /* 0x0000040405077984 */ /* 0x000e240008000800 */
[----:B0-----:R-:W-:-:S05]  /*02a0*/  VIADDMNMX R7, R7, R6, R8, PT ;  /* 0x0000000607077246 */ /* 0x001fca0003800108 */
[----:B------:R-:W-:Y:S01]  /*02b0*/  STS [R0+0xc], R7 ;  /* 0x00000c0700007388 */ /* 0x000fe20000000800 */
[----:B------:R-:W-:Y:S06]  /*02c0*/  BAR.SYNC.DEFER_BLOCKING 0x0 ;  /* 0x0000000000007b1d */ /* 0x000fec0000010000 */
[----:B------:R-:W-:Y:S04]  /*02d0*/  LDS R6, [R0] ;  /* 0x0000000000067984 */ /* 0x000fe80000000800 */
[----:B------:R-:W-:Y:S04]  /*02e0*/  LDS R9, [R4+0x4] ;  /* 0x0000040004097984 */ /* 0x000fe80000000800 */
[----:B------:R-:W0:Y:S02]  /*02f0*/  LDS R8, [R5+UR4+0xf8] ;  /* 0x0000f80405087984 */ /* 0x000e240008000800 */
[----:B0-----:R-:W-:-:S02]  /*0300*/  VIADDMNMX R9, R8, R9, R6, PT ;  /* 0x0000000908097246 */ /* 0x001fc40003800106 */
[----:B------:R-:W-:Y:S04]  /*0310*/  LDS R8, [R0+0x4] ;  /* 0x0000040000087984 */ /* 0x000fe80000000800 */
[----:B------:R-:W-:Y:S04]  /*0320*/  STS [R0], R9 ;  /* 0x0000000900007388 */ /* 0x000fe80000000800 */
[----:B------:R-:W-:Y:S04]  /*0330*/  LDS R6, [R4+0x4] ;  /* 0x0000040004067984 */ /* 0x000fe80000000800 */
[----:B------:R-:W0:Y:S02]  /*0340*/  LDS R11, [R5+UR4+0xfc] ;  /* 0x0000fc04050b7984 */ /* 0x000e240008000800 */
[----:B0-----:R-:W-:-:S02]  /*0350*/  VIADDMNMX R11, R11, R6, R8, PT ;  /* 0x000000060b0b7246 */ /* 0x001fc40003800108 */
[----:B------:R-:W-:Y:S04]  /*0360*/  LDS R8, [R0+0x8] ;  /* 0x0000080000087984 */ /* 0x000fe80000000800 */
[----:B------:R-:W-:Y:S04]  /*0370*/  STS [R0+0x4], R11 ;  /* 0x0000040b00007388 */ /* 0x000fe80000000800 */
[----:B------:R-:W-:Y:S04]  /*0380*/  LDS R6, [R4+0x4] ;  /* 0x0000040004067984 */ /* 0x000fe80000000800 */
[----:B------:R-:W0:Y:S02]  /*0390*/  LDS R7, [R5+UR4+0x100] ;  /* 0x0001000405077984 */ /* 0x000e240008000800 */
[----:B0-----:R-:W-:-:S02]  /*03a0*/  VIADDMNMX R7, R7, R6, R8, PT ;  /* 0x0000000607077246 */ /* 0x001fc40003800108 */
[----:B------:R-:W-:Y:S04]  /*03b0*/  LDS R8, [R0+0xc] ;  /* 0x00000c0000087984 */ /* 0x000fe80000000800 */
[----:B------:R-:W-:Y:S04]  /*03c0*/  STS [R0+0x8], R7 ;  /* 0x0000080700007388 */ /* 0x000fe80000000800 */
[----:B------:R-:W-:Y:S04]  /*03d0*/  LDS R6, [R4+0x4] ;  /* 0x0000040004067984 */ /* 0x000fe80000000800 */
        /* <DEDUP_REMOVED lines=90> */
[----:B------:R-:W0:Y:S04]  /*0980*/  LDS R8, [R5+UR4+0x5f8] ;  /* 0x0005f80405087984 */ /* 0x000e280008000800 */
[----:B------:R-:W-:Y:S01]  /*0990*/  LDS R13, [R0+0xc] ;  /* 0x00000c00000d7984 */ /* 0x000fe20000000800 */
[----:B0-----:R-:W-:-:S03]  /*09a0*/  VIADDMNMX R7, R8, R7, R6, PT ;  /* 0x0000000708077246 */ /* 0x001fc60003800106 */
        /* <DEDUP_REMOVED lines=47> */
.L_x_11:
        /* <DEDUP_REMOVED lines=14> */
.L_x_17:


//--------------------- .nv.shared._Z9phase_3_aPiiii --------------------------
	.section	.nv.shared._Z9phase_3_aPiiii,"aw",@nobits
	.sectionflags	@""
	.align	4
.nv.shared._Z9phase_3_aPiiii:
	.zero		33792


//--------------------- .nv.shared.reserved.0     --------------------------
	.section	.nv.shared.reserved.0,"aw",@nobits
	.weak		__nv_reservedSMEM_offset_0_alias
	.size		__nv_reservedSMEM_offset_0_alias, 0, 64
	.other		__nv_reservedSMEM_offset_0_alias,@"STO_CUDA_RESERVED_SHARED STV_DEFAULT"
__nv_reservedSMEM_offset_0_alias:
	.zero		0
	.zero		64


//--------------------- .nv.shared._Z7phase_3Piiii --------------------------
	.section	.nv.shared._Z7phase_3Piiii,"aw",@nobits
	.sectionflags	@""
	.align	4
.nv.shared._Z7phase_3Piiii:
	.zero		33792


//--------------------- .nv.shared._Z16phase_2_same_colPiii --------------------------
	.section	.nv.shared._Z16phase_2_same_colPiii,"aw",@nobits
	.sectionflags	@""
	.align	4
.nv.shared._Z16phase_2_same_colPiii:
	.zero		33792


//--------------------- .nv.shared._Z16phase_2_same_rowPiii --------------------------
	.section	.nv.shared._Z16phase_2_same_rowPiii,"aw",@nobits
	.sectionflags	@""
	.align	4
.nv.shared._Z16phase_2_same_rowPiii:
	.zero		33792


//--------------------- .nv.shared._Z12phase_2_fusePiii --------------------------
	.section	.nv.shared._Z12phase_2_fusePiii,"aw",@nobits
	.sectionflags	@""
	.align	4
.nv.shared._Z12phase_2_fusePiii:
	.zero		50176


//--------------------- .nv.shared._Z7phase_1Piii --------------------------
	.section	.nv.shared._Z7phase_1Piii,"aw",@nobits
	.sectionflags	@""
	.align	4
.nv.shared._Z7phase_1Piii:
	.zero		17408


//--------------------- .nv.constant0._Z9phase_3_aPiiii --------------------------
	.section	.nv.constant0._Z9phase_3_aPiiii,"a",@progbits
	.sectionflags	@""
	.align	4
.nv.constant0._Z9phase_3_aPiiii:
	.zero		916


//--------------------- .nv.constant0._Z7phase_3Piiii --------------------------
	.section	.nv.constant0._Z7phase_3Piiii,"a",@progbits
	.sectionflags	@""
	.align	4
.nv.constant0._Z7phase_3Piiii:
	.zero		916


//--------------------- .nv.constant0._Z16phase_2_same_colPiii --------------------------
	.section	.nv.constant0._Z16phase_2_same_colPiii,"a",@progbits
	.sectionflags	@""
	.align	4
.nv.constant0._Z16phase_2_same_colPiii:
	.zero		912


//--------------------- .nv.constant0._Z16phase_2_same_rowPiii --------------------------
	.section	.nv.constant0._Z16phase_2_same_rowPiii,"a",@progbits
	.sectionflags	@""
	.align	4
.nv.constant0._Z16phase_2_same_rowPiii:
	.zero		912


//--------------------- .nv.constant0._Z12phase_2_fusePiii --------------------------
	.section	.nv.constant0._Z12phase_2_fusePiii,"a",@progbits
	.sectionflags	@""
	.align	4
.nv.constant0._Z12phase_2_fusePiii:
	.zero		912


//--------------------- .nv.constant0._Z7phase_1Piii --------------------------
	.section	.nv.constant0._Z7phase_1Piii,"a",@progbits
	.sectionflags	@""
	.align	4
.nv.constant0._Z7phase_1Piii:
	.zero		912


//--------------------- SYMBOLS --------------------------

	.type		.nv.reservedSmem.offset0,@object
	.size		.nv.reservedSmem.offset0,0x4
	.type		.nv.reservedSmem.cap,@object
	.size		.nv.reservedSmem.cap,0x4
